//
// Generated by NVIDIA NVVM Compiler
//
// Compiler Build ID: CL-36424714
// Cuda compilation tools, release 13.0, V13.0.88
// Based on NVVM 20.0.0
//

.version 9.0
.target sm_100
.address_size 64

	// .globl	_Z8kernel_1ddPd
.func  (.param .b64 func_retval0) __internal_accurate_pow
(
	.param .b64 __internal_accurate_pow_param_0,
	.param .b64 __internal_accurate_pow_param_1
)
;
.global .align 8 .b8 phi_coeff[80];

.visible .entry _Z8kernel_1ddPd(
	.param .f64 _Z8kernel_1ddPd_param_0,
	.param .f64 _Z8kernel_1ddPd_param_1,
	.param .u64 .ptr .align 1 _Z8kernel_1ddPd_param_2
)
{
	.reg .pred 	%p<162>;
	.reg .b32 	%r<289>;
	.reg .b64 	%rd<24>;
	.reg .b64 	%fd<370>;

	ld.param.f64 	%fd56, [_Z8kernel_1ddPd_param_0];
	ld.param.f64 	%fd57, [_Z8kernel_1ddPd_param_1];
	ld.param.u64 	%rd3, [_Z8kernel_1ddPd_param_2];
	mov.b64 	%rd4, 0;
	st.global.u64 	[phi_coeff], %rd4;
	mov.b64 	%rd5, 4607182418800017408;
	st.global.u64 	[phi_coeff+8], %rd5;
	mov.b64 	%rd6, 4611686018427387904;
	st.global.u64 	[phi_coeff+16], %rd6;
	mov.b64 	%rd7, 4613937818241073152;
	st.global.u64 	[phi_coeff+24], %rd7;
	mov.b64 	%rd8, 4616189618054758400;
	st.global.u64 	[phi_coeff+32], %rd8;
	mov.b64 	%rd9, 4617315517961601024;
	st.global.u64 	[phi_coeff+40], %rd9;
	mov.b64 	%rd10, 4618441417868443648;
	st.global.u64 	[phi_coeff+48], %rd10;
	mov.b64 	%rd11, 4619567317775286272;
	st.global.u64 	[phi_coeff+56], %rd11;
	mov.b64 	%rd12, 4620693217682128896;
	st.global.u64 	[phi_coeff+64], %rd12;
	mov.b64 	%rd13, 4621256167635550208;
	st.global.u64 	[phi_coeff+72], %rd13;
	rcp.rn.f64 	%fd58, %fd56;
	sub.f64 	%fd59, %fd57, %fd56;
	mul.f64 	%fd1, %fd58, %fd59;
	{
	.reg .b32 %temp; 
	mov.b64 	{%temp, %r1}, %fd1;
	}
	abs.f64 	%fd2, %fd1;
	setp.num.f64 	%p3, %fd1, %fd1;
	@%p3 bra 	$L__BB0_4;
	setp.neu.f64 	%p113, %fd1, 0d0000000000000000;
	@%p113 bra 	$L__BB0_3;
	setp.eq.f64 	%p134, %fd1, 0d3FF0000000000000;
	mov.f64 	%fd265, 0dC024000000000000;
	div.rn.f64 	%fd266, %fd265, %fd56;
	fma.rn.f64 	%fd267, %fd266, 0d0000000000000000, 0d0000000000000000;
	mov.f64 	%fd268, 0dC034000000000000;
	div.rn.f64 	%fd269, %fd268, %fd56;
	mov.f64 	%fd270, 0d3FF0000000000000;
	{
	.reg .b32 %temp; 
	mov.b64 	{%temp, %r223}, %fd270;
	}
	and.b32  	%r224, %r223, 2146435072;
	setp.eq.s32 	%p135, %r224, 1072693248;
	selp.b32 	%r225, %r1, 0, %p135;
	setp.lt.s32 	%p136, %r223, 0;
	or.b32  	%r226, %r225, 2146435072;
	selp.b32 	%r227, %r226, %r225, %p136;
	mov.b32 	%r228, 0;
	mov.b64 	%fd271, {%r228, %r227};
	add.f64 	%fd272, %fd1, 0d3FF0000000000000;
	{
	.reg .b32 %temp; 
	mov.b64 	{%temp, %r229}, %fd272;
	}
	and.b32  	%r230, %r229, 2146435072;
	setp.eq.s32 	%p137, %r230, 2146435072;
	add.rn.f64 	%fd273, %fd1, %fd270;
	selp.f64 	%fd274, %fd273, %fd271, %p137;
	selp.f64 	%fd275, 0d3FF0000000000000, %fd274, %p134;
	fma.rn.f64 	%fd276, %fd269, %fd275, %fd267;
	mov.f64 	%fd277, 0dC03E000000000000;
	div.rn.f64 	%fd278, %fd277, %fd56;
	add.f64 	%fd279, %fd278, %fd278;
	mov.f64 	%fd280, 0d4000000000000000;
	{
	.reg .b32 %temp; 
	mov.b64 	{%temp, %r231}, %fd280;
	}
	and.b32  	%r232, %r231, 2146435072;
	setp.eq.s32 	%p138, %r232, 1062207488;
	selp.b32 	%r233, %r1, 0, %p138;
	setp.lt.s32 	%p139, %r231, 0;
	or.b32  	%r234, %r233, 2146435072;
	selp.b32 	%r235, %r234, %r233, %p139;
	mov.b64 	%fd281, {%r228, %r235};
	add.f64 	%fd282, %fd1, 0d4000000000000000;
	{
	.reg .b32 %temp; 
	mov.b64 	{%temp, %r236}, %fd282;
	}
	and.b32  	%r237, %r236, 2146435072;
	setp.eq.s32 	%p140, %r237, 2146435072;
	add.rn.f64 	%fd283, %fd1, %fd280;
	selp.f64 	%fd284, %fd283, %fd281, %p140;
	selp.f64 	%fd285, 0d3FF0000000000000, %fd284, %p134;
	fma.rn.f64 	%fd286, %fd279, %fd285, %fd276;
	mov.f64 	%fd287, 0dC044000000000000;
	div.rn.f64 	%fd288, %fd287, %fd56;
	mul.f64 	%fd289, %fd288, 0d4008000000000000;
	mov.f64 	%fd290, 0d4008000000000000;
	{
	.reg .b32 %temp; 
	mov.b64 	{%temp, %r238}, %fd290;
	}
	and.b32  	%r239, %r238, 2146435072;
	setp.eq.s32 	%p141, %r239, 1073741824;
	selp.b32 	%r240, %r1, 0, %p141;
	setp.lt.s32 	%p142, %r238, 0;
	or.b32  	%r241, %r240, 2146435072;
	selp.b32 	%r242, %r241, %r240, %p142;
	mov.b64 	%fd291, {%r228, %r242};
	add.f64 	%fd292, %fd1, 0d4008000000000000;
	{
	.reg .b32 %temp; 
	mov.b64 	{%temp, %r243}, %fd292;
	}
	and.b32  	%r244, %r243, 2146435072;
	setp.eq.s32 	%p143, %r244, 2146435072;
	add.rn.f64 	%fd293, %fd1, %fd290;
	selp.f64 	%fd294, %fd293, %fd291, %p143;
	selp.f64 	%fd295, 0d3FF0000000000000, %fd294, %p134;
	fma.rn.f64 	%fd296, %fd289, %fd295, %fd286;
	mov.f64 	%fd297, 0dC049000000000000;
	div.rn.f64 	%fd298, %fd297, %fd56;
	mul.f64 	%fd299, %fd298, 0d4010000000000000;
	mov.f64 	%fd300, 0d4010000000000000;
	{
	.reg .b32 %temp; 
	mov.b64 	{%temp, %r245}, %fd300;
	}
	and.b32  	%r246, %r245, 2146435072;
	setp.eq.s32 	%p144, %r246, 1072693248;
	selp.b32 	%r247, %r1, 0, %p144;
	setp.lt.s32 	%p145, %r245, 0;
	or.b32  	%r248, %r247, 2146435072;
	selp.b32 	%r249, %r248, %r247, %p145;
	mov.b64 	%fd301, {%r228, %r249};
	add.f64 	%fd302, %fd1, 0d4010000000000000;
	{
	.reg .b32 %temp; 
	mov.b64 	{%temp, %r250}, %fd302;
	}
	and.b32  	%r251, %r250, 2146435072;
	setp.eq.s32 	%p146, %r251, 2146435072;
	add.rn.f64 	%fd303, %fd1, %fd300;
	selp.f64 	%fd304, %fd303, %fd301, %p146;
	selp.f64 	%fd305, 0d3FF0000000000000, %fd304, %p134;
	fma.rn.f64 	%fd306, %fd299, %fd305, %fd296;
	mov.f64 	%fd307, 0dC04E000000000000;
	div.rn.f64 	%fd308, %fd307, %fd56;
	mul.f64 	%fd309, %fd308, 0d4014000000000000;
	mov.f64 	%fd310, 0d4014000000000000;
	{
	.reg .b32 %temp; 
	mov.b64 	{%temp, %r252}, %fd310;
	}
	and.b32  	%r253, %r252, 2146435072;
	setp.eq.s32 	%p147, %r253, 1074790400;
	selp.b32 	%r254, %r1, 0, %p147;
	setp.lt.s32 	%p148, %r252, 0;
	or.b32  	%r255, %r254, 2146435072;
	selp.b32 	%r256, %r255, %r254, %p148;
	mov.b64 	%fd311, {%r228, %r256};
	add.f64 	%fd312, %fd1, 0d4014000000000000;
	{
	.reg .b32 %temp; 
	mov.b64 	{%temp, %r257}, %fd312;
	}
	and.b32  	%r258, %r257, 2146435072;
	setp.eq.s32 	%p149, %r258, 2146435072;
	add.rn.f64 	%fd313, %fd1, %fd310;
	selp.f64 	%fd314, %fd313, %fd311, %p149;
	selp.f64 	%fd315, 0d3FF0000000000000, %fd314, %p134;
	fma.rn.f64 	%fd316, %fd309, %fd315, %fd306;
	mov.f64 	%fd317, 0dC051800000000000;
	div.rn.f64 	%fd318, %fd317, %fd56;
	mul.f64 	%fd319, %fd318, 0d4018000000000000;
	mov.f64 	%fd320, 0d4018000000000000;
	{
	.reg .b32 %temp; 
	mov.b64 	{%temp, %r259}, %fd320;
	}
	and.b32  	%r260, %r259, 2146435072;
	setp.eq.s32 	%p150, %r260, 1073741824;
	selp.b32 	%r261, %r1, 0, %p150;
	setp.lt.s32 	%p151, %r259, 0;
	or.b32  	%r262, %r261, 2146435072;
	selp.b32 	%r263, %r262, %r261, %p151;
	mov.b64 	%fd321, {%r228, %r263};
	add.f64 	%fd322, %fd1, 0d4018000000000000;
	{
	.reg .b32 %temp; 
	mov.b64 	{%temp, %r264}, %fd322;
	}
	and.b32  	%r265, %r264, 2146435072;
	setp.eq.s32 	%p152, %r265, 2146435072;
	add.rn.f64 	%fd323, %fd1, %fd320;
	selp.f64 	%fd324, %fd323, %fd321, %p152;
	selp.f64 	%fd325, 0d3FF0000000000000, %fd324, %p134;
	fma.rn.f64 	%fd326, %fd319, %fd325, %fd316;
	mov.f64 	%fd327, 0dC054000000000000;
	div.rn.f64 	%fd328, %fd327, %fd56;
	mul.f64 	%fd329, %fd328, 0d401C000000000000;
	mov.f64 	%fd330, 0d401C000000000000;
	{
	.reg .b32 %temp; 
	mov.b64 	{%temp, %r266}, %fd330;
	}
	and.b32  	%r267, %r266, 2146435072;
	setp.eq.s32 	%p153, %r267, 1074790400;
	selp.b32 	%r268, %r1, 0, %p153;
	setp.lt.s32 	%p154, %r266, 0;
	or.b32  	%r269, %r268, 2146435072;
	selp.b32 	%r270, %r269, %r268, %p154;
	mov.b64 	%fd331, {%r228, %r270};
	add.f64 	%fd332, %fd1, 0d401C000000000000;
	{
	.reg .b32 %temp; 
	mov.b64 	{%temp, %r271}, %fd332;
	}
	and.b32  	%r272, %r271, 2146435072;
	setp.eq.s32 	%p155, %r272, 2146435072;
	add.rn.f64 	%fd333, %fd1, %fd330;
	selp.f64 	%fd334, %fd333, %fd331, %p155;
	selp.f64 	%fd335, 0d3FF0000000000000, %fd334, %p134;
	fma.rn.f64 	%fd336, %fd329, %fd335, %fd326;
	mov.f64 	%fd337, 0dC056800000000000;
	div.rn.f64 	%fd338, %fd337, %fd56;
	mul.f64 	%fd339, %fd338, 0d4020000000000000;
	mov.f64 	%fd340, 0d4020000000000000;
	{
	.reg .b32 %temp; 
	mov.b64 	{%temp, %r273}, %fd340;
	}
	and.b32  	%r274, %r273, 2146435072;
	setp.eq.s32 	%p156, %r274, 1071644672;
	selp.b32 	%r275, %r1, 0, %p156;
	setp.lt.s32 	%p157, %r273, 0;
	or.b32  	%r276, %r275, 2146435072;
	selp.b32 	%r277, %r276, %r275, %p157;
	mov.b64 	%fd341, {%r228, %r277};
	add.f64 	%fd342, %fd1, 0d4020000000000000;
	{
	.reg .b32 %temp; 
	mov.b64 	{%temp, %r278}, %fd342;
	}
	and.b32  	%r279, %r278, 2146435072;
	setp.eq.s32 	%p158, %r279, 2146435072;
	add.rn.f64 	%fd343, %fd1, %fd340;
	selp.f64 	%fd344, %fd343, %fd341, %p158;
	selp.f64 	%fd345, 0d3FF0000000000000, %fd344, %p134;
	fma.rn.f64 	%fd346, %fd339, %fd345, %fd336;
	mov.f64 	%fd347, 0dC059000000000000;
	div.rn.f64 	%fd348, %fd347, %fd56;
	mul.f64 	%fd349, %fd348, 0d4022000000000000;
	mov.f64 	%fd350, 0d4022000000000000;
	{
	.reg .b32 %temp; 
	mov.b64 	{%temp, %r280}, %fd350;
	}
	and.b32  	%r281, %r280, 2146435072;
	setp.eq.s32 	%p159, %r281, 1075838976;
	selp.b32 	%r282, %r1, 0, %p159;
	setp.lt.s32 	%p160, %r280, 0;
	or.b32  	%r283, %r282, 2146435072;
	selp.b32 	%r284, %r283, %r282, %p160;
	mov.b64 	%fd351, {%r228, %r284};
	add.f64 	%fd352, %fd1, 0d4022000000000000;
	{
	.reg .b32 %temp; 
	mov.b64 	{%temp, %r285}, %fd352;
	}
	and.b32  	%r286, %r285, 2146435072;
	setp.eq.s32 	%p161, %r286, 2146435072;
	add.rn.f64 	%fd353, %fd1, %fd350;
	selp.f64 	%fd354, %fd353, %fd351, %p161;
	selp.f64 	%fd355, 0d3FF0000000000000, %fd354, %p134;
	fma.rn.f64 	%fd369, %fd349, %fd355, %fd346;
	bra.uni 	$L__BB0_30;
$L__BB0_3:
	setp.eq.f64 	%p114, %fd1, 0d3FF0000000000000;
	setp.lt.s32 	%p115, %r1, 0;
	mov.f64 	%fd138, 0dC024000000000000;
	div.rn.f64 	%fd139, %fd138, %fd56;
	fma.rn.f64 	%fd140, %fd139, 0d0000000000000000, 0d0000000000000000;
	mov.f64 	%fd141, 0dC034000000000000;
	div.rn.f64 	%fd142, %fd141, %fd56;
	mov.f64 	%fd143, 0d3FF0000000000000;
	{
	.reg .b32 %temp; 
	mov.b64 	{%temp, %r178}, %fd143;
	}
	and.b32  	%r180, %r178, 2146435072;
	setp.eq.s32 	%p116, %r180, 1072693248;
	{ // callseq 2, 0
	.param .b64 param0;
	st.param.f64 	[param0], %fd2;
	.param .b64 param1;
	st.param.f64 	[param1], 0d3FF0000000000000;
	.param .b64 retval0;
	call.uni (retval0), 
	__internal_accurate_pow, 
	(
	param0, 
	param1
	);
	ld.param.f64 	%fd144, [retval0];
	} // callseq 2
	neg.f64 	%fd146, %fd144;
	selp.f64 	%fd147, %fd146, %fd144, %p116;
	selp.f64 	%fd148, %fd147, %fd144, %p115;
	add.f64 	%fd149, %fd1, 0d3FF0000000000000;
	{
	.reg .b32 %temp; 
	mov.b64 	{%temp, %r181}, %fd149;
	}
	and.b32  	%r182, %r181, 2146435072;
	setp.eq.s32 	%p117, %r182, 2146435072;
	add.rn.f64 	%fd150, %fd1, %fd143;
	selp.f64 	%fd151, %fd150, %fd148, %p117;
	selp.f64 	%fd152, 0d3FF0000000000000, %fd151, %p114;
	fma.rn.f64 	%fd153, %fd142, %fd152, %fd140;
	mov.f64 	%fd154, 0dC03E000000000000;
	div.rn.f64 	%fd155, %fd154, %fd56;
	add.f64 	%fd156, %fd155, %fd155;
	mov.f64 	%fd157, 0d4000000000000000;
	{
	.reg .b32 %temp; 
	mov.b64 	{%temp, %r183}, %fd157;
	}
	and.b32  	%r185, %r183, 2146435072;
	setp.eq.s32 	%p118, %r185, 1062207488;
	{ // callseq 3, 0
	.param .b64 param0;
	st.param.f64 	[param0], %fd2;
	.param .b64 param1;
	st.param.f64 	[param1], 0d4000000000000000;
	.param .b64 retval0;
	call.uni (retval0), 
	__internal_accurate_pow, 
	(
	param0, 
	param1
	);
	ld.param.f64 	%fd158, [retval0];
	} // callseq 3
	neg.f64 	%fd160, %fd158;
	selp.f64 	%fd161, %fd160, %fd158, %p118;
	selp.f64 	%fd162, %fd161, %fd158, %p115;
	add.f64 	%fd163, %fd1, 0d4000000000000000;
	{
	.reg .b32 %temp; 
	mov.b64 	{%temp, %r186}, %fd163;
	}
	and.b32  	%r187, %r186, 2146435072;
	setp.eq.s32 	%p119, %r187, 2146435072;
	add.rn.f64 	%fd164, %fd1, %fd157;
	selp.f64 	%fd165, %fd164, %fd162, %p119;
	selp.f64 	%fd166, 0d3FF0000000000000, %fd165, %p114;
	fma.rn.f64 	%fd167, %fd156, %fd166, %fd153;
	mov.f64 	%fd168, 0dC044000000000000;
	div.rn.f64 	%fd169, %fd168, %fd56;
	mul.f64 	%fd170, %fd169, 0d4008000000000000;
	mov.f64 	%fd171, 0d4008000000000000;
	{
	.reg .b32 %temp; 
	mov.b64 	{%temp, %r188}, %fd171;
	}
	and.b32  	%r190, %r188, 2146435072;
	setp.eq.s32 	%p120, %r190, 1073741824;
	{ // callseq 4, 0
	.param .b64 param0;
	st.param.f64 	[param0], %fd2;
	.param .b64 param1;
	st.param.f64 	[param1], 0d4008000000000000;
	.param .b64 retval0;
	call.uni (retval0), 
	__internal_accurate_pow, 
	(
	param0, 
	param1
	);
	ld.param.f64 	%fd172, [retval0];
	} // callseq 4
	neg.f64 	%fd174, %fd172;
	selp.f64 	%fd175, %fd174, %fd172, %p120;
	selp.f64 	%fd176, %fd175, %fd172, %p115;
	add.f64 	%fd177, %fd1, 0d4008000000000000;
	{
	.reg .b32 %temp; 
	mov.b64 	{%temp, %r191}, %fd177;
	}
	and.b32  	%r192, %r191, 2146435072;
	setp.eq.s32 	%p121, %r192, 2146435072;
	add.rn.f64 	%fd178, %fd1, %fd171;
	selp.f64 	%fd179, %fd178, %fd176, %p121;
	selp.f64 	%fd180, 0d3FF0000000000000, %fd179, %p114;
	fma.rn.f64 	%fd181, %fd170, %fd180, %fd167;
	mov.f64 	%fd182, 0dC049000000000000;
	div.rn.f64 	%fd183, %fd182, %fd56;
	mul.f64 	%fd184, %fd183, 0d4010000000000000;
	mov.f64 	%fd185, 0d4010000000000000;
	{
	.reg .b32 %temp; 
	mov.b64 	{%temp, %r193}, %fd185;
	}
	and.b32  	%r195, %r193, 2146435072;
	setp.eq.s32 	%p122, %r195, 1072693248;
	{ // callseq 5, 0
	.param .b64 param0;
	st.param.f64 	[param0], %fd2;
	.param .b64 param1;
	st.param.f64 	[param1], 0d4010000000000000;
	.param .b64 retval0;
	call.uni (retval0), 
	__internal_accurate_pow, 
	(
	param0, 
	param1
	);
	ld.param.f64 	%fd186, [retval0];
	} // callseq 5
	neg.f64 	%fd188, %fd186;
	selp.f64 	%fd189, %fd188, %fd186, %p122;
	selp.f64 	%fd190, %fd189, %fd186, %p115;
	add.f64 	%fd191, %fd1, 0d4010000000000000;
	{
	.reg .b32 %temp; 
	mov.b64 	{%temp, %r196}, %fd191;
	}
	and.b32  	%r197, %r196, 2146435072;
	setp.eq.s32 	%p123, %r197, 2146435072;
	add.rn.f64 	%fd192, %fd1, %fd185;
	selp.f64 	%fd193, %fd192, %fd190, %p123;
	selp.f64 	%fd194, 0d3FF0000000000000, %fd193, %p114;
	fma.rn.f64 	%fd195, %fd184, %fd194, %fd181;
	mov.f64 	%fd196, 0dC04E000000000000;
	div.rn.f64 	%fd197, %fd196, %fd56;
	mul.f64 	%fd198, %fd197, 0d4014000000000000;
	mov.f64 	%fd199, 0d4014000000000000;
	{
	.reg .b32 %temp; 
	mov.b64 	{%temp, %r198}, %fd199;
	}
	and.b32  	%r200, %r198, 2146435072;
	setp.eq.s32 	%p124, %r200, 1074790400;
	{ // callseq 6, 0
	.param .b64 param0;
	st.param.f64 	[param0], %fd2;
	.param .b64 param1;
	st.param.f64 	[param1], 0d4014000000000000;
	.param .b64 retval0;
	call.uni (retval0), 
	__internal_accurate_pow, 
	(
	param0, 
	param1
	);
	ld.param.f64 	%fd200, [retval0];
	} // callseq 6
	neg.f64 	%fd202, %fd200;
	selp.f64 	%fd203, %fd202, %fd200, %p124;
	selp.f64 	%fd204, %fd203, %fd200, %p115;
	add.f64 	%fd205, %fd1, 0d4014000000000000;
	{
	.reg .b32 %temp; 
	mov.b64 	{%temp, %r201}, %fd205;
	}
	and.b32  	%r202, %r201, 2146435072;
	setp.eq.s32 	%p125, %r202, 2146435072;
	add.rn.f64 	%fd206, %fd1, %fd199;
	selp.f64 	%fd207, %fd206, %fd204, %p125;
	selp.f64 	%fd208, 0d3FF0000000000000, %fd207, %p114;
	fma.rn.f64 	%fd209, %fd198, %fd208, %fd195;
	mov.f64 	%fd210, 0dC051800000000000;
	div.rn.f64 	%fd211, %fd210, %fd56;
	mul.f64 	%fd212, %fd211, 0d4018000000000000;
	mov.f64 	%fd213, 0d4018000000000000;
	{
	.reg .b32 %temp; 
	mov.b64 	{%temp, %r203}, %fd213;
	}
	and.b32  	%r205, %r203, 2146435072;
	setp.eq.s32 	%p126, %r205, 1073741824;
	{ // callseq 7, 0
	.param .b64 param0;
	st.param.f64 	[param0], %fd2;
	.param .b64 param1;
	st.param.f64 	[param1], 0d4018000000000000;
	.param .b64 retval0;
	call.uni (retval0), 
	__internal_accurate_pow, 
	(
	param0, 
	param1
	);
	ld.param.f64 	%fd214, [retval0];
	} // callseq 7
	neg.f64 	%fd216, %fd214;
	selp.f64 	%fd217, %fd216, %fd214, %p126;
	selp.f64 	%fd218, %fd217, %fd214, %p115;
	add.f64 	%fd219, %fd1, 0d4018000000000000;
	{
	.reg .b32 %temp; 
	mov.b64 	{%temp, %r206}, %fd219;
	}
	and.b32  	%r207, %r206, 2146435072;
	setp.eq.s32 	%p127, %r207, 2146435072;
	add.rn.f64 	%fd220, %fd1, %fd213;
	selp.f64 	%fd221, %fd220, %fd218, %p127;
	selp.f64 	%fd222, 0d3FF0000000000000, %fd221, %p114;
	fma.rn.f64 	%fd223, %fd212, %fd222, %fd209;
	mov.f64 	%fd224, 0dC054000000000000;
	div.rn.f64 	%fd225, %fd224, %fd56;
	mul.f64 	%fd226, %fd225, 0d401C000000000000;
	mov.f64 	%fd227, 0d401C000000000000;
	{
	.reg .b32 %temp; 
	mov.b64 	{%temp, %r208}, %fd227;
	}
	and.b32  	%r210, %r208, 2146435072;
	setp.eq.s32 	%p128, %r210, 1074790400;
	{ // callseq 8, 0
	.param .b64 param0;
	st.param.f64 	[param0], %fd2;
	.param .b64 param1;
	st.param.f64 	[param1], 0d401C000000000000;
	.param .b64 retval0;
	call.uni (retval0), 
	__internal_accurate_pow, 
	(
	param0, 
	param1
	);
	ld.param.f64 	%fd228, [retval0];
	} // callseq 8
	neg.f64 	%fd230, %fd228;
	selp.f64 	%fd231, %fd230, %fd228, %p128;
	selp.f64 	%fd232, %fd231, %fd228, %p115;
	add.f64 	%fd233, %fd1, 0d401C000000000000;
	{
	.reg .b32 %temp; 
	mov.b64 	{%temp, %r211}, %fd233;
	}
	and.b32  	%r212, %r211, 2146435072;
	setp.eq.s32 	%p129, %r212, 2146435072;
	add.rn.f64 	%fd234, %fd1, %fd227;
	selp.f64 	%fd235, %fd234, %fd232, %p129;
	selp.f64 	%fd236, 0d3FF0000000000000, %fd235, %p114;
	fma.rn.f64 	%fd237, %fd226, %fd236, %fd223;
	mov.f64 	%fd238, 0dC056800000000000;
	div.rn.f64 	%fd239, %fd238, %fd56;
	mul.f64 	%fd240, %fd239, 0d4020000000000000;
	mov.f64 	%fd241, 0d4020000000000000;
	{
	.reg .b32 %temp; 
	mov.b64 	{%temp, %r213}, %fd241;
	}
	and.b32  	%r215, %r213, 2146435072;
	setp.eq.s32 	%p130, %r215, 1071644672;
	{ // callseq 9, 0
	.param .b64 param0;
	st.param.f64 	[param0], %fd2;
	.param .b64 param1;
	st.param.f64 	[param1], 0d4020000000000000;
	.param .b64 retval0;
	call.uni (retval0), 
	__internal_accurate_pow, 
	(
	param0, 
	param1
	);
	ld.param.f64 	%fd242, [retval0];
	} // callseq 9
	neg.f64 	%fd244, %fd242;
	selp.f64 	%fd245, %fd244, %fd242, %p130;
	selp.f64 	%fd246, %fd245, %fd242, %p115;
	add.f64 	%fd247, %fd1, 0d4020000000000000;
	{
	.reg .b32 %temp; 
	mov.b64 	{%temp, %r216}, %fd247;
	}
	and.b32  	%r217, %r216, 2146435072;
	setp.eq.s32 	%p131, %r217, 2146435072;
	add.rn.f64 	%fd248, %fd1, %fd241;
	selp.f64 	%fd249, %fd248, %fd246, %p131;
	selp.f64 	%fd250, 0d3FF0000000000000, %fd249, %p114;
	fma.rn.f64 	%fd251, %fd240, %fd250, %fd237;
	mov.f64 	%fd252, 0dC059000000000000;
	div.rn.f64 	%fd253, %fd252, %fd56;
	mul.f64 	%fd254, %fd253, 0d4022000000000000;
	mov.f64 	%fd255, 0d4022000000000000;
	{
	.reg .b32 %temp; 
	mov.b64 	{%temp, %r218}, %fd255;
	}
	and.b32  	%r220, %r218, 2146435072;
	setp.eq.s32 	%p132, %r220, 1075838976;
	{ // callseq 10, 0
	.param .b64 param0;
	st.param.f64 	[param0], %fd2;
	.param .b64 param1;
	st.param.f64 	[param1], 0d4022000000000000;
	.param .b64 retval0;
	call.uni (retval0), 
	__internal_accurate_pow, 
	(
	param0, 
	param1
	);
	ld.param.f64 	%fd256, [retval0];
	} // callseq 10
	neg.f64 	%fd258, %fd256;
	selp.f64 	%fd259, %fd258, %fd256, %p132;
	selp.f64 	%fd260, %fd259, %fd256, %p115;
	add.f64 	%fd261, %fd1, 0d4022000000000000;
	{
	.reg .b32 %temp; 
	mov.b64 	{%temp, %r221}, %fd261;
	}
	and.b32  	%r222, %r221, 2146435072;
	setp.eq.s32 	%p133, %r222, 2146435072;
	add.rn.f64 	%fd262, %fd1, %fd255;
	selp.f64 	%fd263, %fd262, %fd260, %p133;
	selp.f64 	%fd264, 0d3FF0000000000000, %fd263, %p114;
	fma.rn.f64 	%fd369, %fd254, %fd264, %fd251;
	bra.uni 	$L__BB0_30;
$L__BB0_4:
	setp.eq.f64 	%p4, %fd1, 0d0000000000000000;
	@%p4 bra 	$L__BB0_11;
	mov.u64 	%rd15, phi_coeff;
	add.s64 	%rd23, %rd15, 8;
	mov.f64 	%fd369, 0d0000000000000000;
	mov.f64 	%fd365, 0d3FF0000000000000;
	mov.b32 	%r288, 20;
	mov.b32 	%r287, -10;
$L__BB0_6:
	setp.neu.f64 	%p5, %fd2, 0d7FF0000000000000;
	setp.lt.s32 	%p6, %r1, 0;
	add.s32 	%r28, %r287, 10;
	ld.global.f64 	%fd44, [%rd23+-8];
	cvt.rn.f64.s32 	%fd62, %r28;
	{
	.reg .b32 %temp; 
	mov.b64 	{%temp, %r22}, %fd62;
	}
	shr.u32 	%r29, %r22, 20;
	and.b32  	%r30, %r29, 2047;
	add.s32 	%r31, %r30, -1012;
	mov.b64 	%rd16, %fd62;
	shl.b64 	%rd17, %rd16, %r31;
	setp.eq.s64 	%p7, %rd17, -9223372036854775808;
	{ // callseq 0, 0
	.param .b64 param0;
	st.param.f64 	[param0], %fd2;
	.param .b64 param1;
	st.param.f64 	[param1], %fd62;
	.param .b64 retval0;
	call.uni (retval0), 
	__internal_accurate_pow, 
	(
	param0, 
	param1
	);
	ld.param.f64 	%fd63, [retval0];
	} // callseq 0
	and.pred  	%p1, %p6, %p7;
	neg.f64 	%fd65, %fd63;
	selp.f64 	%fd367, %fd65, %fd63, %p1;
	add.f64 	%fd66, %fd1, %fd62;
	{
	.reg .b32 %temp; 
	mov.b64 	{%temp, %r32}, %fd66;
	}
	and.b32  	%r33, %r32, 2146435072;
	setp.ne.s32 	%p8, %r33, 2146435072;
	or.pred  	%p9, %p8, %p5;
	@%p9 bra 	$L__BB0_8;
	setp.lt.s32 	%p10, %r22, 0;
	selp.b32 	%r34, 0, 2146435072, %p10;
	and.b32  	%r35, %r22, 2147483647;
	setp.ne.s32 	%p11, %r35, 1071644672;
	or.b32  	%r36, %r34, -2147483648;
	selp.b32 	%r37, %r36, %r34, %p11;
	selp.b32 	%r38, %r37, %r34, %p1;
	mov.b32 	%r39, 0;
	mov.b64 	%fd367, {%r39, %r38};
$L__BB0_8:
	setp.eq.f64 	%p12, %fd1, 0d3FF0000000000000;
	setp.neu.f64 	%p13, %fd2, 0d7FF0000000000000;
	setp.lt.s32 	%p14, %r1, 0;
	setp.eq.s32 	%p15, %r287, -10;
	selp.f64 	%fd67, 0d3FF0000000000000, %fd367, %p15;
	selp.f64 	%fd68, 0d3FF0000000000000, %fd67, %p12;
	add.s32 	%r40, %r288, -10;
	cvt.rn.f64.u32 	%fd69, %r40;
	div.rn.f64 	%fd70, %fd69, %fd56;
	mul.f64 	%fd71, %fd70, %fd44;
	mul.f64 	%fd72, %fd71, %fd68;
	sub.f64 	%fd48, %fd369, %fd72;
	ld.global.f64 	%fd49, [%rd23];
	{
	.reg .b32 %temp; 
	mov.b64 	{%temp, %r23}, %fd365;
	}
	shr.u32 	%r41, %r23, 20;
	and.b32  	%r42, %r41, 2047;
	add.s32 	%r43, %r42, -1012;
	mov.b64 	%rd19, %fd365;
	shl.b64 	%rd20, %rd19, %r43;
	setp.eq.s64 	%p16, %rd20, -9223372036854775808;
	{ // callseq 1, 0
	.param .b64 param0;
	st.param.f64 	[param0], %fd2;
	.param .b64 param1;
	st.param.f64 	[param1], %fd365;
	.param .b64 retval0;
	call.uni (retval0), 
	__internal_accurate_pow, 
	(
	param0, 
	param1
	);
	ld.param.f64 	%fd73, [retval0];
	} // callseq 1
	and.pred  	%p2, %p14, %p16;
	neg.f64 	%fd75, %fd73;
	selp.f64 	%fd368, %fd75, %fd73, %p2;
	add.f64 	%fd76, %fd1, %fd365;
	{
	.reg .b32 %temp; 
	mov.b64 	{%temp, %r44}, %fd76;
	}
	and.b32  	%r45, %r44, 2146435072;
	setp.ne.s32 	%p17, %r45, 2146435072;
	or.pred  	%p18, %p17, %p13;
	@%p18 bra 	$L__BB0_10;
	setp.lt.s32 	%p19, %r23, 0;
	selp.b32 	%r46, 0, 2146435072, %p19;
	and.b32  	%r47, %r23, 2147483647;
	setp.ne.s32 	%p20, %r47, 1071644672;
	or.b32  	%r48, %r46, -2147483648;
	selp.b32 	%r49, %r48, %r46, %p20;
	selp.b32 	%r50, %r49, %r46, %p2;
	mov.b32 	%r51, 0;
	mov.b64 	%fd368, {%r51, %r50};
$L__BB0_10:
	setp.eq.f64 	%p21, %fd1, 0d3FF0000000000000;
	selp.f64 	%fd77, 0d3FF0000000000000, %fd368, %p21;
	cvt.rn.f64.u32 	%fd78, %r288;
	div.rn.f64 	%fd79, %fd78, %fd56;
	mul.f64 	%fd80, %fd79, %fd49;
	mul.f64 	%fd81, %fd80, %fd77;
	sub.f64 	%fd369, %fd48, %fd81;
	add.f64 	%fd365, %fd365, 0d4000000000000000;
	add.s32 	%r288, %r288, 20;
	add.s64 	%rd23, %rd23, 16;
	add.s32 	%r287, %r287, 2;
	setp.ne.s32 	%p22, %r288, 120;
	@%p22 bra 	$L__BB0_6;
	bra.uni 	$L__BB0_30;
$L__BB0_11:
	setp.neu.f64 	%p23, %fd2, 0d7FF0000000000000;
	mov.f64 	%fd82, 0d3FF0000000000000;
	{
	.reg .b32 %temp; 
	mov.b64 	{%temp, %r2}, %fd82;
	}
	and.b32  	%r3, %r2, 2146435072;
	setp.eq.s32 	%p24, %r3, 1072693248;
	selp.b32 	%r52, %r1, 0, %p24;
	setp.lt.s32 	%p25, %r2, 0;
	or.b32  	%r53, %r52, 2146435072;
	selp.b32 	%r54, %r53, %r52, %p25;
	mov.b32 	%r55, 0;
	mov.b64 	%fd356, {%r55, %r54};
	add.f64 	%fd83, %fd1, 0d3FF0000000000000;
	{
	.reg .b32 %temp; 
	mov.b64 	{%temp, %r56}, %fd83;
	}
	and.b32  	%r57, %r56, 2146435072;
	setp.ne.s32 	%p26, %r57, 2146435072;
	or.pred  	%p27, %p26, %p23;
	@%p27 bra 	$L__BB0_13;
	setp.lt.s32 	%p28, %r2, 0;
	setp.eq.s32 	%p29, %r3, 1072693248;
	setp.lt.s32 	%p30, %r1, 0;
	selp.b32 	%r59, 0, 2146435072, %p28;
	and.b32  	%r60, %r2, 2147483647;
	setp.ne.s32 	%p31, %r60, 1071644672;
	or.b32  	%r61, %r59, -2147483648;
	selp.b32 	%r62, %r61, %r59, %p31;
	selp.b32 	%r63, %r62, %r59, %p29;
	selp.b32 	%r64, %r63, %r59, %p30;
	mov.b32 	%r65, 0;
	mov.b64 	%fd356, {%r65, %r64};
$L__BB0_13:
	setp.eq.f64 	%p32, %fd1, 0d3FF0000000000000;
	setp.neu.f64 	%p33, %fd2, 0d7FF0000000000000;
	selp.f64 	%fd84, 0d3FF0000000000000, %fd356, %p32;
	mov.f64 	%fd85, 0d4034000000000000;
	div.rn.f64 	%fd86, %fd85, %fd56;
	mul.f64 	%fd8, %fd86, %fd84;
	mov.f64 	%fd87, 0d4000000000000000;
	{
	.reg .b32 %temp; 
	mov.b64 	{%temp, %r4}, %fd87;
	}
	and.b32  	%r5, %r4, 2146435072;
	setp.eq.s32 	%p34, %r5, 1062207488;
	selp.b32 	%r66, %r1, 0, %p34;
	setp.lt.s32 	%p35, %r4, 0;
	or.b32  	%r67, %r66, 2146435072;
	selp.b32 	%r68, %r67, %r66, %p35;
	mov.b32 	%r69, 0;
	mov.b64 	%fd357, {%r69, %r68};
	add.f64 	%fd88, %fd1, 0d4000000000000000;
	{
	.reg .b32 %temp; 
	mov.b64 	{%temp, %r70}, %fd88;
	}
	and.b32  	%r71, %r70, 2146435072;
	setp.ne.s32 	%p36, %r71, 2146435072;
	or.pred  	%p37, %p36, %p33;
	@%p37 bra 	$L__BB0_15;
	setp.lt.s32 	%p38, %r4, 0;
	setp.eq.s32 	%p39, %r5, 1062207488;
	setp.lt.s32 	%p40, %r1, 0;
	selp.b32 	%r73, 0, 2146435072, %p38;
	and.b32  	%r74, %r4, 2147483647;
	setp.ne.s32 	%p41, %r74, 1071644672;
	or.b32  	%r75, %r73, -2147483648;
	selp.b32 	%r76, %r75, %r73, %p41;
	selp.b32 	%r77, %r76, %r73, %p39;
	selp.b32 	%r78, %r77, %r73, %p40;
	mov.b32 	%r79, 0;
	mov.b64 	%fd357, {%r79, %r78};
$L__BB0_15:
	setp.eq.f64 	%p42, %fd1, 0d3FF0000000000000;
	setp.neu.f64 	%p43, %fd2, 0d7FF0000000000000;
	selp.f64 	%fd89, 0d3FF0000000000000, %fd357, %p42;
	mov.f64 	%fd90, 0dC03E000000000000;
	div.rn.f64 	%fd91, %fd90, %fd56;
	add.f64 	%fd92, %fd91, %fd91;
	mov.f64 	%fd93, 0dC024000000000000;
	div.rn.f64 	%fd94, %fd93, %fd56;
	fma.rn.f64 	%fd95, %fd94, 0d0000000000000000, 0d0000000000000000;
	sub.f64 	%fd96, %fd95, %fd8;
	fma.rn.f64 	%fd12, %fd92, %fd89, %fd96;
	mov.f64 	%fd97, 0d4008000000000000;
	{
	.reg .b32 %temp; 
	mov.b64 	{%temp, %r6}, %fd97;
	}
	and.b32  	%r7, %r6, 2146435072;
	setp.eq.s32 	%p44, %r7, 1073741824;
	selp.b32 	%r80, %r1, 0, %p44;
	setp.lt.s32 	%p45, %r6, 0;
	or.b32  	%r81, %r80, 2146435072;
	selp.b32 	%r82, %r81, %r80, %p45;
	mov.b32 	%r83, 0;
	mov.b64 	%fd358, {%r83, %r82};
	add.f64 	%fd98, %fd1, 0d4008000000000000;
	{
	.reg .b32 %temp; 
	mov.b64 	{%temp, %r84}, %fd98;
	}
	and.b32  	%r85, %r84, 2146435072;
	setp.ne.s32 	%p46, %r85, 2146435072;
	or.pred  	%p47, %p46, %p43;
	@%p47 bra 	$L__BB0_17;
	setp.lt.s32 	%p48, %r6, 0;
	setp.eq.s32 	%p49, %r7, 1073741824;
	setp.lt.s32 	%p50, %r1, 0;
	selp.b32 	%r87, 0, 2146435072, %p48;
	and.b32  	%r88, %r6, 2147483647;
	setp.ne.s32 	%p51, %r88, 1071644672;
	or.b32  	%r89, %r87, -2147483648;
	selp.b32 	%r90, %r89, %r87, %p51;
	selp.b32 	%r91, %r90, %r87, %p49;
	selp.b32 	%r92, %r91, %r87, %p50;
	mov.b32 	%r93, 0;
	mov.b64 	%fd358, {%r93, %r92};
$L__BB0_17:
	setp.eq.f64 	%p52, %fd1, 0d3FF0000000000000;
	setp.neu.f64 	%p53, %fd2, 0d7FF0000000000000;
	selp.f64 	%fd99, 0d3FF0000000000000, %fd358, %p52;
	mov.f64 	%fd100, 0dC044000000000000;
	div.rn.f64 	%fd101, %fd100, %fd56;
	mul.f64 	%fd102, %fd101, 0d4008000000000000;
	fma.rn.f64 	%fd16, %fd102, %fd99, %fd12;
	mov.f64 	%fd103, 0d4010000000000000;
	{
	.reg .b32 %temp; 
	mov.b64 	{%temp, %r8}, %fd103;
	}
	and.b32  	%r9, %r8, 2146435072;
	setp.eq.s32 	%p54, %r9, 1072693248;
	selp.b32 	%r94, %r1, 0, %p54;
	setp.lt.s32 	%p55, %r8, 0;
	or.b32  	%r95, %r94, 2146435072;
	selp.b32 	%r96, %r95, %r94, %p55;
	mov.b32 	%r97, 0;
	mov.b64 	%fd359, {%r97, %r96};
	add.f64 	%fd104, %fd1, 0d4010000000000000;
	{
	.reg .b32 %temp; 
	mov.b64 	{%temp, %r98}, %fd104;
	}
	and.b32  	%r99, %r98, 2146435072;
	setp.ne.s32 	%p56, %r99, 2146435072;
	or.pred  	%p57, %p56, %p53;
	@%p57 bra 	$L__BB0_19;
	setp.lt.s32 	%p58, %r8, 0;
	setp.eq.s32 	%p59, %r9, 1072693248;
	setp.lt.s32 	%p60, %r1, 0;
	selp.b32 	%r101, 0, 2146435072, %p58;
	and.b32  	%r102, %r8, 2147483647;
	setp.ne.s32 	%p61, %r102, 1071644672;
	or.b32  	%r103, %r101, -2147483648;
	selp.b32 	%r104, %r103, %r101, %p61;
	selp.b32 	%r105, %r104, %r101, %p59;
	selp.b32 	%r106, %r105, %r101, %p60;
	mov.b32 	%r107, 0;
	mov.b64 	%fd359, {%r107, %r106};
$L__BB0_19:
	setp.eq.f64 	%p62, %fd1, 0d3FF0000000000000;
	setp.neu.f64 	%p63, %fd2, 0d7FF0000000000000;
	selp.f64 	%fd105, 0d3FF0000000000000, %fd359, %p62;
	mov.f64 	%fd106, 0dC049000000000000;
	div.rn.f64 	%fd107, %fd106, %fd56;
	mul.f64 	%fd108, %fd107, 0d4010000000000000;
	fma.rn.f64 	%fd20, %fd108, %fd105, %fd16;
	mov.f64 	%fd109, 0d4014000000000000;
	{
	.reg .b32 %temp; 
	mov.b64 	{%temp, %r10}, %fd109;
	}
	and.b32  	%r11, %r10, 2146435072;
	setp.eq.s32 	%p64, %r11, 1074790400;
	selp.b32 	%r108, %r1, 0, %p64;
	setp.lt.s32 	%p65, %r10, 0;
	or.b32  	%r109, %r108, 2146435072;
	selp.b32 	%r110, %r109, %r108, %p65;
	mov.b32 	%r111, 0;
	mov.b64 	%fd360, {%r111, %r110};
	add.f64 	%fd110, %fd1, 0d4014000000000000;
	{
	.reg .b32 %temp; 
	mov.b64 	{%temp, %r112}, %fd110;
	}
	and.b32  	%r113, %r112, 2146435072;
	setp.ne.s32 	%p66, %r113, 2146435072;
	or.pred  	%p67, %p66, %p63;
	@%p67 bra 	$L__BB0_21;
	setp.lt.s32 	%p68, %r10, 0;
	setp.eq.s32 	%p69, %r11, 1074790400;
	setp.lt.s32 	%p70, %r1, 0;
	selp.b32 	%r115, 0, 2146435072, %p68;
	and.b32  	%r116, %r10, 2147483647;
	setp.ne.s32 	%p71, %r116, 1071644672;
	or.b32  	%r117, %r115, -2147483648;
	selp.b32 	%r118, %r117, %r115, %p71;
	selp.b32 	%r119, %r118, %r115, %p69;
	selp.b32 	%r120, %r119, %r115, %p70;
	mov.b32 	%r121, 0;
	mov.b64 	%fd360, {%r121, %r120};
$L__BB0_21:
	setp.eq.f64 	%p72, %fd1, 0d3FF0000000000000;
	setp.neu.f64 	%p73, %fd2, 0d7FF0000000000000;
	selp.f64 	%fd111, 0d3FF0000000000000, %fd360, %p72;
	mov.f64 	%fd112, 0dC04E000000000000;
	div.rn.f64 	%fd113, %fd112, %fd56;
	mul.f64 	%fd114, %fd113, 0d4014000000000000;
	fma.rn.f64 	%fd24, %fd114, %fd111, %fd20;
	mov.f64 	%fd115, 0d4018000000000000;
	{
	.reg .b32 %temp; 
	mov.b64 	{%temp, %r12}, %fd115;
	}
	and.b32  	%r13, %r12, 2146435072;
	setp.eq.s32 	%p74, %r13, 1073741824;
	selp.b32 	%r122, %r1, 0, %p74;
	setp.lt.s32 	%p75, %r12, 0;
	or.b32  	%r123, %r122, 2146435072;
	selp.b32 	%r124, %r123, %r122, %p75;
	mov.b32 	%r125, 0;
	mov.b64 	%fd361, {%r125, %r124};
	add.f64 	%fd116, %fd1, 0d4018000000000000;
	{
	.reg .b32 %temp; 
	mov.b64 	{%temp, %r126}, %fd116;
	}
	and.b32  	%r127, %r126, 2146435072;
	setp.ne.s32 	%p76, %r127, 2146435072;
	or.pred  	%p77, %p76, %p73;
	@%p77 bra 	$L__BB0_23;
	setp.lt.s32 	%p78, %r12, 0;
	setp.eq.s32 	%p79, %r13, 1073741824;
	setp.lt.s32 	%p80, %r1, 0;
	selp.b32 	%r129, 0, 2146435072, %p78;
	and.b32  	%r130, %r12, 2147483647;
	setp.ne.s32 	%p81, %r130, 1071644672;
	or.b32  	%r131, %r129, -2147483648;
	selp.b32 	%r132, %r131, %r129, %p81;
	selp.b32 	%r133, %r132, %r129, %p79;
	selp.b32 	%r134, %r133, %r129, %p80;
	mov.b32 	%r135, 0;
	mov.b64 	%fd361, {%r135, %r134};
$L__BB0_23:
	setp.eq.f64 	%p82, %fd1, 0d3FF0000000000000;
	setp.neu.f64 	%p83, %fd2, 0d7FF0000000000000;
	selp.f64 	%fd117, 0d3FF0000000000000, %fd361, %p82;
	mov.f64 	%fd118, 0dC051800000000000;
	div.rn.f64 	%fd119, %fd118, %fd56;
	mul.f64 	%fd120, %fd119, 0d4018000000000000;
	fma.rn.f64 	%fd28, %fd120, %fd117, %fd24;
	mov.f64 	%fd121, 0d401C000000000000;
	{
	.reg .b32 %temp; 
	mov.b64 	{%temp, %r14}, %fd121;
	}
	and.b32  	%r15, %r14, 2146435072;
	setp.eq.s32 	%p84, %r15, 1074790400;
	selp.b32 	%r136, %r1, 0, %p84;
	setp.lt.s32 	%p85, %r14, 0;
	or.b32  	%r137, %r136, 2146435072;
	selp.b32 	%r138, %r137, %r136, %p85;
	mov.b32 	%r139, 0;
	mov.b64 	%fd362, {%r139, %r138};
	add.f64 	%fd122, %fd1, 0d401C000000000000;
	{
	.reg .b32 %temp; 
	mov.b64 	{%temp, %r140}, %fd122;
	}
	and.b32  	%r141, %r140, 2146435072;
	setp.ne.s32 	%p86, %r141, 2146435072;
	or.pred  	%p87, %p86, %p83;
	@%p87 bra 	$L__BB0_25;
	setp.lt.s32 	%p88, %r14, 0;
	setp.eq.s32 	%p89, %r15, 1074790400;
	setp.lt.s32 	%p90, %r1, 0;
	selp.b32 	%r143, 0, 2146435072, %p88;
	and.b32  	%r144, %r14, 2147483647;
	setp.ne.s32 	%p91, %r144, 1071644672;
	or.b32  	%r145, %r143, -2147483648;
	selp.b32 	%r146, %r145, %r143, %p91;
	selp.b32 	%r147, %r146, %r143, %p89;
	selp.b32 	%r148, %r147, %r143, %p90;
	mov.b32 	%r149, 0;
	mov.b64 	%fd362, {%r149, %r148};
$L__BB0_25:
	setp.eq.f64 	%p92, %fd1, 0d3FF0000000000000;
	setp.neu.f64 	%p93, %fd2, 0d7FF0000000000000;
	selp.f64 	%fd123, 0d3FF0000000000000, %fd362, %p92;
	mov.f64 	%fd124, 0dC054000000000000;
	div.rn.f64 	%fd125, %fd124, %fd56;
	mul.f64 	%fd126, %fd125, 0d401C000000000000;
	fma.rn.f64 	%fd32, %fd126, %fd123, %fd28;
	mov.f64 	%fd127, 0d4020000000000000;
	{
	.reg .b32 %temp; 
	mov.b64 	{%temp, %r16}, %fd127;
	}
	and.b32  	%r17, %r16, 2146435072;
	setp.eq.s32 	%p94, %r17, 1071644672;
	selp.b32 	%r150, %r1, 0, %p94;
	setp.lt.s32 	%p95, %r16, 0;
	or.b32  	%r151, %r150, 2146435072;
	selp.b32 	%r152, %r151, %r150, %p95;
	mov.b32 	%r153, 0;
	mov.b64 	%fd363, {%r153, %r152};
	add.f64 	%fd128, %fd1, 0d4020000000000000;
	{
	.reg .b32 %temp; 
	mov.b64 	{%temp, %r154}, %fd128;
	}
	and.b32  	%r155, %r154, 2146435072;
	setp.ne.s32 	%p96, %r155, 2146435072;
	or.pred  	%p97, %p96, %p93;
	@%p97 bra 	$L__BB0_27;
	setp.lt.s32 	%p98, %r16, 0;
	setp.eq.s32 	%p99, %r17, 1071644672;
	setp.lt.s32 	%p100, %r1, 0;
	selp.b32 	%r157, 0, 2146435072, %p98;
	and.b32  	%r158, %r16, 2147483647;
	setp.ne.s32 	%p101, %r158, 1071644672;
	or.b32  	%r159, %r157, -2147483648;
	selp.b32 	%r160, %r159, %r157, %p101;
	selp.b32 	%r161, %r160, %r157, %p99;
	selp.b32 	%r162, %r161, %r157, %p100;
	mov.b32 	%r163, 0;
	mov.b64 	%fd363, {%r163, %r162};
$L__BB0_27:
	setp.eq.f64 	%p102, %fd1, 0d3FF0000000000000;
	setp.neu.f64 	%p103, %fd2, 0d7FF0000000000000;
	selp.f64 	%fd129, 0d3FF0000000000000, %fd363, %p102;
	mov.f64 	%fd130, 0dC056800000000000;
	div.rn.f64 	%fd131, %fd130, %fd56;
	mul.f64 	%fd132, %fd131, 0d4020000000000000;
	fma.rn.f64 	%fd36, %fd132, %fd129, %fd32;
	mov.f64 	%fd133, 0d4059000000000000;
	div.rn.f64 	%fd37, %fd133, %fd56;
	mov.f64 	%fd134, 0d4022000000000000;
	{
	.reg .b32 %temp; 
	mov.b64 	{%temp, %r18}, %fd134;
	}
	and.b32  	%r19, %r18, 2146435072;
	setp.eq.s32 	%p104, %r19, 1075838976;
	selp.b32 	%r164, %r1, 0, %p104;
	setp.lt.s32 	%p105, %r18, 0;
	or.b32  	%r165, %r164, 2146435072;
	selp.b32 	%r166, %r165, %r164, %p105;
	mov.b32 	%r167, 0;
	mov.b64 	%fd364, {%r167, %r166};
	add.f64 	%fd135, %fd1, 0d4022000000000000;
	{
	.reg .b32 %temp; 
	mov.b64 	{%temp, %r168}, %fd135;
	}
	and.b32  	%r169, %r168, 2146435072;
	setp.ne.s32 	%p106, %r169, 2146435072;
	or.pred  	%p107, %p106, %p103;
	@%p107 bra 	$L__BB0_29;
	setp.lt.s32 	%p108, %r18, 0;
	setp.eq.s32 	%p109, %r19, 1075838976;
	setp.lt.s32 	%p110, %r1, 0;
	selp.b32 	%r171, 0, 2146435072, %p108;
	and.b32  	%r172, %r18, 2147483647;
	setp.ne.s32 	%p111, %r172, 1071644672;
	or.b32  	%r173, %r171, -2147483648;
	selp.b32 	%r174, %r173, %r171, %p111;
	selp.b32 	%r175, %r174, %r171, %p109;
	selp.b32 	%r176, %r175, %r171, %p110;
	mov.b32 	%r177, 0;
	mov.b64 	%fd364, {%r177, %r176};
$L__BB0_29:
	setp.eq.f64 	%p112, %fd1, 0d3FF0000000000000;
	selp.f64 	%fd136, 0d3FF0000000000000, %fd364, %p112;
	mul.f64 	%fd137, %fd37, 0dC022000000000000;
	fma.rn.f64 	%fd369, %fd137, %fd136, %fd36;
$L__BB0_30:
	cvta.to.global.u64 	%rd22, %rd3;
	st.global.f64 	[%rd22], %fd369;
	ret;

}
.func  (.param .b64 func_retval0) __internal_accurate_pow(
	.param .b64 __internal_accurate_pow_param_0,
	.param .b64 __internal_accurate_pow_param_1
)
{
	.reg .pred 	%p<8>;
	.reg .b32 	%r<49>;
	.reg .b32 	%f<3>;
	.reg .b64 	%fd<109>;

	ld.param.f64 	%fd10, [__internal_accurate_pow_param_0];
	ld.param.f64 	%fd11, [__internal_accurate_pow_param_1];
	{
	.reg .b32 %temp; 
	mov.b64 	{%temp, %r46}, %fd10;
	}
	{
	.reg .b32 %temp; 
	mov.b64 	{%r45, %temp}, %fd10;
	}
	shr.u32 	%r47, %r46, 20;
	setp.gt.u32 	%p1, %r46, 1048575;
	@%p1 bra 	$L__BB1_2;
	mul.f64 	%fd12, %fd10, 0d4350000000000000;
	{
	.reg .b32 %temp; 
	mov.b64 	{%temp, %r46}, %fd12;
	}
	{
	.reg .b32 %temp; 
	mov.b64 	{%r45, %temp}, %fd12;
	}
	shr.u32 	%r16, %r46, 20;
	add.s32 	%r47, %r16, -54;
$L__BB1_2:
	add.s32 	%r48, %r47, -1023;
	and.b32  	%r17, %r46, -2146435073;
	or.b32  	%r18, %r17, 1072693248;
	mov.b64 	%fd107, {%r45, %r18};
	setp.lt.u32 	%p2, %r18, 1073127583;
	@%p2 bra 	$L__BB1_4;
	{
	.reg .b32 %temp; 
	mov.b64 	{%r19, %temp}, %fd107;
	}
	{
	.reg .b32 %temp; 
	mov.b64 	{%temp, %r20}, %fd107;
	}
	add.s32 	%r21, %r20, -1048576;
	mov.b64 	%fd107, {%r19, %r21};
	add.s32 	%r48, %r47, -1022;
$L__BB1_4:
	add.f64 	%fd13, %fd107, 0dBFF0000000000000;
	add.f64 	%fd14, %fd107, 0d3FF0000000000000;
	rcp.approx.ftz.f64 	%fd15, %fd14;
	neg.f64 	%fd16, %fd14;
	fma.rn.f64 	%fd17, %fd16, %fd15, 0d3FF0000000000000;
	fma.rn.f64 	%fd18, %fd17, %fd17, %fd17;
	fma.rn.f64 	%fd19, %fd18, %fd15, %fd15;
	mul.f64 	%fd20, %fd13, %fd19;
	fma.rn.f64 	%fd21, %fd13, %fd19, %fd20;
	mul.f64 	%fd22, %fd21, %fd21;
	fma.rn.f64 	%fd23, %fd22, 0d3EB0F5FF7D2CAFE2, 0d3ED0F5D241AD3B5A;
	fma.rn.f64 	%fd24, %fd23, %fd22, 0d3EF3B20A75488A3F;
	fma.rn.f64 	%fd25, %fd24, %fd22, 0d3F1745CDE4FAECD5;
	fma.rn.f64 	%fd26, %fd25, %fd22, 0d3F3C71C7258A578B;
	fma.rn.f64 	%fd27, %fd26, %fd22, 0d3F6249249242B910;
	fma.rn.f64 	%fd28, %fd27, %fd22, 0d3F89999999999DFB;
	sub.f64 	%fd29, %fd13, %fd21;
	add.f64 	%fd30, %fd29, %fd29;
	neg.f64 	%fd31, %fd21;
	fma.rn.f64 	%fd32, %fd31, %fd13, %fd30;
	mul.f64 	%fd33, %fd19, %fd32;
	fma.rn.f64 	%fd34, %fd22, %fd28, 0d3FB5555555555555;
	mov.f64 	%fd35, 0d3FB5555555555555;
	sub.f64 	%fd36, %fd35, %fd34;
	fma.rn.f64 	%fd37, %fd22, %fd28, %fd36;
	add.f64 	%fd38, %fd37, 0dBC46A4CB00B9E7B0;
	add.f64 	%fd39, %fd34, %fd38;
	sub.f64 	%fd40, %fd34, %fd39;
	add.f64 	%fd41, %fd38, %fd40;
	mul.rn.f64 	%fd42, %fd21, %fd21;
	neg.f64 	%fd43, %fd42;
	fma.rn.f64 	%fd44, %fd21, %fd21, %fd43;
	{
	.reg .b32 %temp; 
	mov.b64 	{%r22, %temp}, %fd33;
	}
	{
	.reg .b32 %temp; 
	mov.b64 	{%temp, %r23}, %fd33;
	}
	add.s32 	%r24, %r23, 1048576;
	mov.b64 	%fd45, {%r22, %r24};
	fma.rn.f64 	%fd46, %fd21, %fd45, %fd44;
	mul.rn.f64 	%fd47, %fd42, %fd21;
	neg.f64 	%fd48, %fd47;
	fma.rn.f64 	%fd49, %fd42, %fd21, %fd48;
	fma.rn.f64 	%fd50, %fd42, %fd33, %fd49;
	fma.rn.f64 	%fd51, %fd46, %fd21, %fd50;
	mul.rn.f64 	%fd52, %fd39, %fd47;
	neg.f64 	%fd53, %fd52;
	fma.rn.f64 	%fd54, %fd39, %fd47, %fd53;
	fma.rn.f64 	%fd55, %fd39, %fd51, %fd54;
	fma.rn.f64 	%fd56, %fd41, %fd47, %fd55;
	add.f64 	%fd57, %fd52, %fd56;
	sub.f64 	%fd58, %fd52, %fd57;
	add.f64 	%fd59, %fd56, %fd58;
	add.f64 	%fd60, %fd21, %fd57;
	sub.f64 	%fd61, %fd21, %fd60;
	add.f64 	%fd62, %fd57, %fd61;
	add.f64 	%fd63, %fd59, %fd62;
	add.f64 	%fd64, %fd33, %fd63;
	add.f64 	%fd65, %fd60, %fd64;
	sub.f64 	%fd66, %fd60, %fd65;
	add.f64 	%fd67, %fd64, %fd66;
	xor.b32  	%r25, %r48, -2147483648;
	mov.b32 	%r26, 1127219200;
	mov.b64 	%fd68, {%r25, %r26};
	mov.b32 	%r27, -2147483648;
	mov.b64 	%fd69, {%r27, %r26};
	sub.f64 	%fd70, %fd68, %fd69;
	fma.rn.f64 	%fd71, %fd70, 0d3FE62E42FEFA39EF, %fd65;
	fma.rn.f64 	%fd72, %fd70, 0dBFE62E42FEFA39EF, %fd71;
	sub.f64 	%fd73, %fd72, %fd65;
	sub.f64 	%fd74, %fd67, %fd73;
	fma.rn.f64 	%fd75, %fd70, 0d3C7ABC9E3B39803F, %fd74;
	add.f64 	%fd76, %fd71, %fd75;
	sub.f64 	%fd77, %fd71, %fd76;
	add.f64 	%fd78, %fd75, %fd77;
	{
	.reg .b32 %temp; 
	mov.b64 	{%temp, %r28}, %fd11;
	}
	{
	.reg .b32 %temp; 
	mov.b64 	{%r29, %temp}, %fd11;
	}
	shl.b32 	%r30, %r28, 1;
	setp.gt.u32 	%p3, %r30, -33554433;
	and.b32  	%r31, %r28, -15728641;
	selp.b32 	%r32, %r31, %r28, %p3;
	mov.b64 	%fd79, {%r29, %r32};
	mul.rn.f64 	%fd80, %fd76, %fd79;
	neg.f64 	%fd81, %fd80;
	fma.rn.f64 	%fd82, %fd76, %fd79, %fd81;
	fma.rn.f64 	%fd83, %fd78, %fd79, %fd82;
	add.f64 	%fd4, %fd80, %fd83;
	sub.f64 	%fd84, %fd80, %fd4;
	add.f64 	%fd5, %fd83, %fd84;
	fma.rn.f64 	%fd85, %fd4, 0d3FF71547652B82FE, 0d4338000000000000;
	{
	.reg .b32 %temp; 
	mov.b64 	{%r13, %temp}, %fd85;
	}
	mov.f64 	%fd86, 0dC338000000000000;
	add.rn.f64 	%fd87, %fd85, %fd86;
	fma.rn.f64 	%fd88, %fd87, 0dBFE62E42FEFA39EF, %fd4;
	fma.rn.f64 	%fd89, %fd87, 0dBC7ABC9E3B39803F, %fd88;
	fma.rn.f64 	%fd90, %fd89, 0d3E5ADE1569CE2BDF, 0d3E928AF3FCA213EA;
	fma.rn.f64 	%fd91, %fd90, %fd89, 0d3EC71DEE62401315;
	fma.rn.f64 	%fd92, %fd91, %fd89, 0d3EFA01997C89EB71;
	fma.rn.f64 	%fd93, %fd92, %fd89, 0d3F2A01A014761F65;
	fma.rn.f64 	%fd94, %fd93, %fd89, 0d3F56C16C1852B7AF;
	fma.rn.f64 	%fd95, %fd94, %fd89, 0d3F81111111122322;
	fma.rn.f64 	%fd96, %fd95, %fd89, 0d3FA55555555502A1;
	fma.rn.f64 	%fd97, %fd96, %fd89, 0d3FC5555555555511;
	fma.rn.f64 	%fd98, %fd97, %fd89, 0d3FE000000000000B;
	fma.rn.f64 	%fd99, %fd98, %fd89, 0d3FF0000000000000;
	fma.rn.f64 	%fd100, %fd99, %fd89, 0d3FF0000000000000;
	{
	.reg .b32 %temp; 
	mov.b64 	{%r14, %temp}, %fd100;
	}
	{
	.reg .b32 %temp; 
	mov.b64 	{%temp, %r15}, %fd100;
	}
	shl.b32 	%r33, %r13, 20;
	add.s32 	%r34, %r33, %r15;
	mov.b64 	%fd108, {%r14, %r34};
	{
	.reg .b32 %temp; 
	mov.b64 	{%temp, %r35}, %fd4;
	}
	mov.b32 	%f2, %r35;
	abs.f32 	%f1, %f2;
	setp.lt.f32 	%p4, %f1, 0f4086232B;
	@%p4 bra 	$L__BB1_7;
	setp.lt.f64 	%p5, %fd4, 0d0000000000000000;
	add.f64 	%fd101, %fd4, 0d7FF0000000000000;
	selp.f64 	%fd108, 0d0000000000000000, %fd101, %p5;
	setp.geu.f32 	%p6, %f1, 0f40874800;
	@%p6 bra 	$L__BB1_7;
	shr.u32 	%r36, %r13, 31;
	add.s32 	%r37, %r13, %r36;
	shr.s32 	%r38, %r37, 1;
	shl.b32 	%r39, %r38, 20;
	add.s32 	%r40, %r15, %r39;
	mov.b64 	%fd102, {%r14, %r40};
	sub.s32 	%r41, %r13, %r38;
	shl.b32 	%r42, %r41, 20;
	add.s32 	%r43, %r42, 1072693248;
	mov.b32 	%r44, 0;
	mov.b64 	%fd103, {%r44, %r43};
	mul.f64 	%fd108, %fd103, %fd102;
$L__BB1_7:
	abs.f64 	%fd104, %fd108;
	setp.eq.f64 	%p7, %fd104, 0d7FF0000000000000;
	fma.rn.f64 	%fd105, %fd108, %fd5, %fd108;
	selp.f64 	%fd106, %fd108, %fd105, %p7;
	st.param.f64 	[func_retval0], %fd106;
	ret;

}


// ===== COMPILED SASS (sm_100) =====

	.target	sm_100

	.elftype	@"ET_EXEC"


//--------------------- .note.nv.tkinfo           --------------------------
	.section	.note.nv.tkinfo,"",@"SHT_NOTE"
	.sectionflags	@"SHF_NOTE_NV_TKINFO"
	.tkinfo
        /*0018*/ 	.word	0x00000002
        /*0030*/ 	.string	""
        /*0030*/ 	.string	"ptxas"
        /*0030*/ 	.string	"Cuda compilation tools, release 13.0, V13.0.88"
        /*0030*/ 	.string	"Build cuda_13.0.r13.0/compiler.36424714_0"
        /*0030*/ 	.string	"-arch sm_100 -m 64 "



//--------------------- .note.nv.cuinfo           --------------------------
	.section	.note.nv.cuinfo,"",@"SHT_NOTE"
	.sectionflags	@"SHF_NOTE_NV_CUINFO"
        /*0018*/ 	.short	0x0002
        /*001a*/ 	.short	0x0064
        /*001c*/ 	.short	0x0082
	.zero		2


//--------------------- .nv.info                  --------------------------
	.section	.nv.info,"",@"SHT_CUDA_INFO"
	.align	4


	//----- nvinfo : EIATTR_REGCOUNT
	.align		4
        /*0000*/ 	.byte	0x04, 0x2f
        /*0002*/ 	.short	(.L_2 - .L_1)
	.align		4
.L_1:
        /*0004*/ 	.word	index@(_Z8kernel_1ddPd)
        /*0008*/ 	.word	0x0000002c


	//----- nvinfo : EIATTR_FRAME_SIZE
	.align		4
.L_2:
        /*000c*/ 	.byte	0x04, 0x11
        /*000e*/ 	.short	(.L_4 - .L_3)
	.align		4
.L_3:
        /*0010*/ 	.word	index@($_Z8kernel_1ddPd$__internal_accurate_pow)
        /*0014*/ 	.word	0x00000000


	//----- nvinfo : EIATTR_FRAME_SIZE
	.align		4
.L_4:
        /*0018*/ 	.byte	0x04, 0x11
        /*001a*/ 	.short	(.L_6 - .L_5)
	.align		4
.L_5:
        /*001c*/ 	.word	index@($__internal_1_$__cuda_sm20_div_rn_f64_full)
        /*0020*/ 	.word	0x00000000


	//----- nvinfo : EIATTR_FRAME_SIZE
	.align		4
.L_6:
        /*0024*/ 	.byte	0x04, 0x11
        /*0026*/ 	.short	(.L_8 - .L_7)
	.align		4
.L_7:
        /*0028*/ 	.word	index@($__internal_0_$__cuda_sm20_dblrcp_rn_slowpath_v3)
        /*002c*/ 	.word	0x00000000


	//----- nvinfo : EIATTR_FRAME_SIZE
	.align		4
.L_8:
        /*0030*/ 	.byte	0x04, 0x11
        /*0032*/ 	.short	(.L_10 - .L_9)
	.align		4
.L_9:
        /*0034*/ 	.word	index@(_Z8kernel_1ddPd)
        /*0038*/ 	.word	0x00000000


	//----- nvinfo : EIATTR_MIN_STACK_SIZE
	.align		4
.L_10:
        /*003c*/ 	.byte	0x04, 0x12
        /*003e*/ 	.short	(.L_12 - .L_11)
	.align		4
.L_11:
        /*0040*/ 	.word	index@(_Z8kernel_1ddPd)
        /*0044*/ 	.word	0x00000000
.L_12:


//--------------------- .nv.compat                --------------------------
	.section	.nv.compat,"",@"SHT_CUDA_COMPAT_INFO"
	.align	4
        /*0000*/ 	.byte	0x02, 0x09, 0x00, 0x00, 0x02, 0x02, 0x01, 0x00, 0x02, 0x05, 0x05, 0x00, 0x03, 0x07, 0x01, 0x01
        /*0010*/ 	.byte	0x02, 0x03, 0x00, 0x00, 0x02, 0x06, 0x01, 0x00, 0x04, 0x0b, 0x08, 0x00, 0x01, 0x00, 0x00, 0x00
        /*0020*/ 	.byte	0x00, 0x00, 0x00, 0x00


//--------------------- .nv.info._Z8kernel_1ddPd  --------------------------
	.section	.nv.info._Z8kernel_1ddPd,"",@"SHT_CUDA_INFO"
	.sectionflags	@""
	.align	4


	//----- nvinfo : EIATTR_CUDA_API_VERSION
	.align		4
        /*0000*/ 	.byte	0x04, 0x37
        /*0002*/ 	.short	(.L_14 - .L_13)
.L_13:
        /*0004*/ 	.word	0x00000082


	//----- nvinfo : EIATTR_KPARAM_INFO
	.align		4
.L_14:
        /*0008*/ 	.byte	0x04, 0x17
        /*000a*/ 	.short	(.L_16 - .L_15)
.L_15:
        /*000c*/ 	.word	0x00000000
        /*0010*/ 	.short	0x0002
        /*0012*/ 	.short	0x0010
        /*0014*/ 	.byte	0x00, 0xf5, 0x21, 0x00


	//----- nvinfo : EIATTR_KPARAM_INFO
	.align		4
.L_16:
        /*0018*/ 	.byte	0x04, 0x17
        /*001a*/ 	.short	(.L_18 - .L_17)
.L_17:
        /*001c*/ 	.word	0x00000000
        /*0020*/ 	.short	0x0001
        /*0022*/ 	.short	0x0008
        /*0024*/ 	.byte	0x00, 0xf0, 0x21, 0x00


	//----- nvinfo : EIATTR_KPARAM_INFO
	.align		4
.L_18:
        /*0028*/ 	.byte	0x04, 0x17
        /*002a*/ 	.short	(.L_20 - .L_19)
.L_19:
        /*002c*/ 	.word	0x00000000
        /*0030*/ 	.short	0x0000
        /*0032*/ 	.short	0x0000
        /*0034*/ 	.byte	0x00, 0xf0, 0x21, 0x00


	//----- nvinfo : EIATTR_SPARSE_MMA_MASK
	.align		4
.L_20:
        /*0038*/ 	.byte	0x03, 0x50
        /*003a*/ 	.short	0x0000


	//----- nvinfo : EIATTR_MAXREG_COUNT
	.align		4
        /*003c*/ 	.byte	0x03, 0x1b
        /*003e*/ 	.short	0x00ff


	//----- nvinfo : EIATTR_MERCURY_ISA_VERSION
	.align		4
        /*0040*/ 	.byte	0x03, 0x5f
        /*0042*/ 	.short	0x0101


	//----- nvinfo : EIATTR_VRC_CTA_INIT_COUNT
	.align		4
        /*0044*/ 	.byte	0x02, 0x4a
	.zero		1
	.zero		1


	//----- nvinfo : EIATTR_EXIT_INSTR_OFFSETS
	.align		4
        /*0048*/ 	.byte	0x04, 0x1c
        /*004a*/ 	.short	(.L_22 - .L_21)


	//   ....[0]....
.L_21:
        /*004c*/ 	.word	0x00004a70


	//----- nvinfo : EIATTR_CRS_STACK_SIZE
	.align		4
.L_22:
        /*0050*/ 	.byte	0x04, 0x1e
        /*0052*/ 	.short	(.L_24 - .L_23)
.L_23:
        /*0054*/ 	.word	0x00000000


	//----- nvinfo : EIATTR_CBANK_PARAM_SIZE
	.align		4
.L_24:
        /*0058*/ 	.byte	0x03, 0x19
        /*005a*/ 	.short	0x0018


	//----- nvinfo : EIATTR_PARAM_CBANK
	.align		4
        /*005c*/ 	.byte	0x04, 0x0a
        /*005e*/ 	.short	(.L_26 - .L_25)
	.align		4
.L_25:
        /*0060*/ 	.word	index@(.nv.constant0._Z8kernel_1ddPd)
        /*0064*/ 	.short	0x0380
        /*0066*/ 	.short	0x0018


	//----- nvinfo : EIATTR_SW_WAR
	.align		4
.L_26:
        /*0068*/ 	.byte	0x04, 0x36
        /*006a*/ 	.short	(.L_28 - .L_27)
.L_27:
        /*006c*/ 	.word	0x00000008
.L_28:


//--------------------- .nv.callgraph             --------------------------
	.section	.nv.callgraph,"",@"SHT_CUDA_CALLGRAPH"
	.align	4
	.sectionentsize	8
	.align		4
        /*0000*/ 	.word	0x00000000
	.align		4
        /*0004*/ 	.word	0xffffffff
	.align		4
        /*0008*/ 	.word	0x00000000
	.align		4
        /*000c*/ 	.word	0xfffffffe
	.align		4
        /*0010*/ 	.word	0x00000000
	.align		4
        /*0014*/ 	.word	0xfffffffd
	.align		4
        /*0018*/ 	.word	0x00000000
	.align		4
        /*001c*/ 	.word	0xfffffffc


//--------------------- .nv.constant4             --------------------------
	.section	.nv.constant4,"a",@progbits
	.align	8
	.align		8
.nv.constant4:
        /*0000*/ 	.dword	phi_coeff


//--------------------- .text._Z8kernel_1ddPd     --------------------------
	.section	.text._Z8kernel_1ddPd,"ax",@progbits
	.align	128
        .global         _Z8kernel_1ddPd
        .type           _Z8kernel_1ddPd,@function
        .size           _Z8kernel_1ddPd,(.L_x_52 - _Z8kernel_1ddPd)
        .other          _Z8kernel_1ddPd,@"STO_CUDA_ENTRY STV_DEFAULT"
_Z8kernel_1ddPd:
.text._Z8kernel_1ddPd:
[----:B------:R-:W-:Y:S08]  /*0000*/  LDC R1, c[0x0][0x37c] ;  /* 0x0000df00ff017b82 */ /* 0x000ff00000000800 */
[----:B------:R-:W0:Y:S01]  /*0010*/  LDC R0, c[0x0][0x384] ;  /* 0x0000e100ff007b82 */ /* 0x000e220000000800 */
[----:B------:R-:W1:Y:S01]  /*0020*/  LDCU.64 UR6, c[0x0][0x358] ;  /* 0x00006b00ff0677ac */ /* 0x000e620008000a00 */
[----:B------:R-:W-:-:S02]  /*0030*/  IMAD.MOV.U32 R12, RZ, RZ, 0x0 ;  /* 0x00000000ff0c7424 */ /* 0x000fc400078e00ff */
[----:B------:R-:W-:Y:S02]  /*0040*/  IMAD.MOV.U32 R13, RZ, RZ, 0x40080000 ;  /* 0x40080000ff0d7424 */ /* 0x000fe400078e00ff */
[----:B------:R-:W-:Y:S02]  /*0050*/  IMAD.MOV.U32 R14, RZ, RZ, 0x0 ;  /* 0x00000000ff0e7424 */ /* 0x000fe400078e00ff */
[----:B------:R-:W2:Y:S01]  /*0060*/  LDC.64 R26, c[0x0][0x380] ;  /* 0x0000e000ff1a7b82 */ /* 0x000ea20000000a00 */
[----:B------:R-:W-:Y:S02]  /*0070*/  IMAD.MOV.U32 R15, RZ, RZ, 0x40100000 ;  /* 0x40100000ff0f7424 */ /* 0x000fe400078e00ff */
[----:B------:R-:W-:Y:S02]  /*0080*/  IMAD.MOV.U32 R16, RZ, RZ, 0x0 ;  /* 0x00000000ff107424 */ /* 0x000fe400078e00ff */
[----:B------:R-:W-:Y:S02]  /*0090*/  IMAD.MOV.U32 R17, RZ, RZ, 0x40140000 ;  /* 0x40140000ff117424 */ /* 0x000fe400078e00ff */
[----:B------:R-:W-:Y:S01]  /*00a0*/  IMAD.MOV.U32 R18, RZ, RZ, 0x0 ;  /* 0x00000000ff127424 */ /* 0x000fe200078e00ff */
[----:B------:R-:W1:Y:S01]  /*00b0*/  LDC.64 R2, c[0x4][RZ] ;  /* 0x01000000ff027b82 */ /* 0x000e620000000a00 */
[----:B------:R-:W-:-:S02]  /*00c0*/  IMAD.MOV.U32 R19, RZ, RZ, 0x40180000 ;  /* 0x40180000ff137424 */ /* 0x000fc400078e00ff */
[----:B------:R-:W-:Y:S02]  /*00d0*/  IMAD.MOV.U32 R20, RZ, RZ, 0x0 ;  /* 0x00000000ff147424 */ /* 0x000fe400078e00ff */
[----:B------:R-:W-:Y:S02]  /*00e0*/  IMAD.MOV.U32 R21, RZ, RZ, 0x401c0000 ;  /* 0x401c0000ff157424 */ /* 0x000fe400078e00ff */
[----:B------:R-:W-:Y:S01]  /*00f0*/  IMAD.MOV.U32 R22, RZ, RZ, 0x0 ;  /* 0x00000000ff167424 */ /* 0x000fe200078e00ff */
[----:B0-----:R-:W2:Y:S01]  /*0100*/  MUFU.RCP64H R5, R0 ;  /* 0x0000000000057308 */ /* 0x001ea20000001800 */
[----:B------:R-:W-:Y:S02]  /*0110*/  VIADD R4, R0, 0x300402 ;  /* 0x0030040200047836 */ /* 0x000fe40000000000 */
[----:B------:R-:W-:Y:S02]  /*0120*/  IMAD.MOV.U32 R23, RZ, RZ, 0x40200000 ;  /* 0x40200000ff177424 */ /* 0x000fe400078e00ff */
[----:B------:R-:W-:Y:S01]  /*0130*/  IMAD.MOV.U32 R24, RZ, RZ, 0x0 ;  /* 0x00000000ff187424 */ /* 0x000fe200078e00ff */
[----:B------:R-:W-:Y:S01]  /*0140*/  FSETP.GEU.AND P0, PT, |R4|, 5.8789094863358348022e-39, PT ;  /* 0x004004020400780b */ /* 0x000fe20003f0e200 */
[----:B------:R-:W-:-:S02]  /*0150*/  IMAD.MOV.U32 R25, RZ, RZ, 0x40220000 ;  /* 0x40220000ff197424 */ /* 0x000fc400078e00ff */
[----:B------:R-:W-:Y:S02]  /*0160*/  IMAD.MOV.U32 R8, RZ, RZ, 0x0 ;  /* 0x00000000ff087424 */ /* 0x000fe400078e00ff */
[----:B------:R-:W-:Y:S02]  /*0170*/  IMAD.MOV.U32 R9, RZ, RZ, 0x3ff00000 ;  /* 0x3ff00000ff097424 */ /* 0x000fe400078e00ff */
[----:B------:R-:W-:Y:S02]  /*0180*/  IMAD.MOV.U32 R10, RZ, RZ, 0x0 ;  /* 0x00000000ff0a7424 */ /* 0x000fe400078e00ff */
[----:B------:R-:W-:Y:S01]  /*0190*/  IMAD.MOV.U32 R11, RZ, RZ, 0x40000000 ;  /* 0x40000000ff0b7424 */ /* 0x000fe200078e00ff */
[----:B-1----:R-:W-:Y:S01]  /*01a0*/  STG.E.64 desc[UR6][R2.64+0x18], R12 ;  /* 0x0000180c02007986 */ /* 0x002fe2000c101b06 */
[----:B--2---:R-:W-:-:S03]  /*01b0*/  DFMA R6, R4, -R26, 1 ;  /* 0x3ff000000406742b */ /* 0x004fc6000000081a */
[----:B------:R-:W-:Y:S04]  /*01c0*/  STG.E.64 desc[UR6][R2.64+0x20], R14 ;  /* 0x0000200e02007986 */ /* 0x000fe8000c101b06 */
[----:B------:R-:W-:Y:S01]  /*01d0*/  STG.E.64 desc[UR6][R2.64+0x28], R16 ;  /* 0x0000281002007986 */ /* 0x000fe2000c101b06 */
[----:B------:R-:W-:-:S03]  /*01e0*/  DFMA R6, R6, R6, R6 ;  /* 0x000000060606722b */ /* 0x000fc60000000006 */
[----:B------:R-:W-:Y:S04]  /*01f0*/  STG.E.64 desc[UR6][R2.64+0x30], R18 ;  /* 0x0000301202007986 */ /* 0x000fe8000c101b06 */
[----:B------:R-:W-:Y:S01]  /*0200*/  STG.E.64 desc[UR6][R2.64+0x38], R20 ;  /* 0x0000381402007986 */ /* 0x000fe2000c101b06 */
[----:B------:R-:W-:-:S03]  /*0210*/  DFMA R6, R4, R6, R4 ;  /* 0x000000060406722b */ /* 0x000fc60000000004 */
[----:B------:R-:W-:Y:S04]  /*0220*/  STG.E.64 desc[UR6][R2.64+0x40], R22 ;  /* 0x0000401602007986 */ /* 0x000fe8000c101b06 */
[----:B------:R-:W-:Y:S04]  /*0230*/  STG.E.64 desc[UR6][R2.64+0x48], R24 ;  /* 0x0000481802007986 */ /* 0x000fe8000c101b06 */
[----:B------:R-:W-:Y:S04]  /*0240*/  STG.E.64 desc[UR6][R2.64], RZ ;  /* 0x000000ff02007986 */ /* 0x000fe8000c101b06 */
[----:B------:R0:W-:Y:S04]  /*0250*/  STG.E.64 desc[UR6][R2.64+0x8], R8 ;  /* 0x0000080802007986 */ /* 0x0001e8000c101b06 */
[----:B------:R1:W-:Y:S01]  /*0260*/  STG.E.64 desc[UR6][R2.64+0x10], R10 ;  /* 0x0000100a02007986 */ /* 0x0003e2000c101b06 */
[----:B0-----:R-:W-:-:S08]  /*0270*/  DFMA R8, R6, -R26, 1 ;  /* 0x3ff000000608742b */ /* 0x001fd0000000081a */
[----:B-1----:R-:W-:Y:S01]  /*0280*/  DFMA R10, R6, R8, R6 ;  /* 0x00000008060a722b */ /* 0x002fe20000000006 */
[----:B------:R-:W-:Y:S10]  /*0290*/  @P0 BRA `(.L_x_0) ;  /* 0x0000000000100947 */ /* 0x000ff40003800000 */
[----:B------:R-:W-:-:S05]  /*02a0*/  LOP3.LUT R0, R0, 0x7fffffff, RZ, 0xc0, !PT ;  /* 0x7fffffff00007812 */ /* 0x000fca00078ec0ff */
[----:B------:R-:W-:Y:S01]  /*02b0*/  VIADD R7, R0, 0xfff00000 ;  /* 0xfff0000000077836 */ /* 0x000fe20000000000 */
[----:B------:R-:W-:-:S07]  /*02c0*/  MOV R0, 0x2e0 ;  /* 0x000002e000007802 */ /* 0x000fce0000000f00 */
[----:B------:R-:W-:Y:S05]  /*02d0*/  CALL.REL.NOINC `($__internal_0_$__cuda_sm20_dblrcp_rn_slowpath_v3) ;  /* 0x0000004400e87944 */ /* 0x000fea0003c00000 */
.L_x_0:
[----:B------:R-:W0:Y:S01]  /*02e0*/  LDC.64 R4, c[0x0][0x380] ;  /* 0x0000e000ff047b82 */ /* 0x000e220000000a00 */
[----:B------:R-:W1:Y:S07]  /*02f0*/  LDCU UR8, c[0x0][0x380] ;  /* 0x00007000ff0877ac */ /* 0x000e6e0008000800 */
[----:B------:R-:W0:Y:S08]  /*0300*/  LDC.64 R6, c[0x0][0x388] ;  /* 0x0000e200ff067b82 */ /* 0x000e300000000a00 */
[----:B------:R-:W2:Y:S01]  /*0310*/  LDC R3, c[0x0][0x384] ;  /* 0x0000e100ff037b82 */ /* 0x000ea20000000800 */
[----:B0-----:R-:W-:-:S08]  /*0320*/  DADD R6, -R4, R6 ;  /* 0x0000000004067229 */ /* 0x001fd00000000106 */
[----:B------:R-:W-:-:S08]  /*0330*/  DMUL R10, R6, R10 ;  /* 0x0000000a060a7228 */ /* 0x000fd00000000000 */
[----:B------:R-:W-:-:S14]  /*0340*/  DSETP.NAN.AND P0, PT, R10, R10, PT ;  /* 0x0000000a0a00722a */ /* 0x000fdc0003f08000 */
[----:B-12---:R-:W-:Y:S05]  /*0350*/  @!P0 BRA `(.L_x_1) ;  /* 0x0000002800748947 */ /* 0x006fea0003800000 */
[----:B------:R-:W-:-:S14]  /*0360*/  DSETP.NEU.AND P0, PT, R10, RZ, PT ;  /* 0x000000ff0a00722a */ /* 0x000fdc0003f0d000 */
[----:B------:R-:W-:Y:S05]  /*0370*/  @P0 BRA `(.L_x_2) ;  /* 0x00000010008c0947 */ /* 0x000fea0003800000 */
[----:B------:R-:W0:Y:S01]  /*0380*/  LDCU UR4, c[0x0][0x384] ;  /* 0x00007080ff0477ac */ /* 0x000e220008000800 */
[----:B------:R-:W-:Y:S01]  /*0390*/  IMAD.MOV.U32 R6, RZ, RZ, 0x1 ;  /* 0x00000001ff067424 */ /* 0x000fe200078e00ff */
[----:B------:R-:W-:Y:S01]  /*03a0*/  DSETP.NEU.AND P2, PT, R10, 1, PT ;  /* 0x3ff000000a00742a */ /* 0x000fe20003f4d000 */
[----:B0-----:R-:W0:Y:S04]  /*03b0*/  MUFU.RCP64H R7, UR4 ;  /* 0x0000000400077d08 */ /* 0x001e280008001800 */
[----:B0-----:R-:W-:-:S08]  /*03c0*/  DFMA R8, R6, -R4, 1 ;  /* 0x3ff000000608742b */ /* 0x001fd00000000804 */
[----:B------:R-:W-:-:S08]  /*03d0*/  DFMA R8, R8, R8, R8 ;  /* 0x000000080808722b */ /* 0x000fd00000000008 */
[----:B------:R-:W-:-:S08]  /*03e0*/  DFMA R8, R6, R8, R6 ;  /* 0x000000080608722b */ /* 0x000fd00000000006 */
[----:B------:R-:W-:-:S08]  /*03f0*/  DFMA R6, R8, -R4, 1 ;  /* 0x3ff000000806742b */ /* 0x000fd00000000804 */
[----:B------:R-:W-:-:S08]  /*0400*/  DFMA R6, R8, R6, R8 ;  /* 0x000000060806722b */ /* 0x000fd00000000008 */
[----:B------:R-:W-:-:S08]  /*0410*/  DMUL R8, R6, -10 ;  /* 0xc024000006087828 */ /* 0x000fd00000000000 */
[----:B------:R-:W-:-:S08]  /*0420*/  DFMA R4, R8, -R4, -10 ;  /* 0xc02400000804742b */ /* 0x000fd00000000804 */
[----:B------:R-:W-:-:S10]  /*0430*/  DFMA R4, R6, R4, R8 ;  /* 0x000000040604722b */ /* 0x000fd40000000008 */
[----:B------:R-:W-:-:S05]  /*0440*/  FFMA R0, RZ, UR4, R5 ;  /* 0x00000004ff007c23 */ /* 0x000fca0008000005 */
[----:B------:R-:W-:-:S13]  /*0450*/  FSETP.GT.AND P0, PT, |R0|, 1.469367938527859385e-39, PT ;  /* 0x001000000000780b */ /* 0x000fda0003f04200 */
[----:B------:R-:W-:Y:S05]  /*0460*/  @P0 BRA `(.L_x_3) ;  /* 0x0000000000100947 */ /* 0x000fea0003800000 */
[----:B------:R-:W-:Y:S01]  /*0470*/  IMAD.MOV.U32 R4, RZ, RZ, RZ ;  /* 0x000000ffff047224 */ /* 0x000fe200078e00ff */
[----:B------:R-:W-:Y:S01]  /*0480*/  MOV R0, 0x4b0 ;  /* 0x000004b000007802 */ /* 0x000fe20000000f00 */
[----:B------:R-:W-:-:S07]  /*0490*/  IMAD.MOV.U32 R5, RZ, RZ, -0x3fdc0000 ;  /* 0xc0240000ff057424 */ /* 0x000fce00078e00ff */
[----:B------:R-:W-:Y:S05]  /*04a0*/  CALL.REL.NOINC `($__internal_1_$__cuda_sm20_div_rn_f64_full) ;  /* 0x0000004800247944 */ /* 0x000fea0003c00000 */
.L_x_3:
[----:B------:R-:W0:Y:S01]  /*04b0*/  LDCU UR4, c[0x0][0x384] ;  /* 0x00007080ff0477ac */ /* 0x000e220008000800 */
[----:B------:R-:W1:Y:S01]  /*04c0*/  LDC.64 R8, c[0x0][0x380] ;  /* 0x0000e000ff087b82 */ /* 0x000e620000000a00 */
[----:B------:R-:W-:Y:S01]  /*04d0*/  IMAD.MOV.U32 R6, RZ, RZ, 0x1 ;  /* 0x00000001ff067424 */ /* 0x000fe200078e00ff */
[----:B0-----:R-:W1:Y:S05]  /*04e0*/  MUFU.RCP64H R7, UR4 ;  /* 0x0000000400077d08 */ /* 0x001e6a0008001800 */
[----:B-1----:R-:W-:-:S08]  /*04f0*/  DFMA R12, R6, -R8, 1 ;  /* 0x3ff00000060c742b */ /* 0x002fd00000000808 */
[----:B------:R-:W-:-:S08]  /*0500*/  DFMA R12, R12, R12, R12 ;  /* 0x0000000c0c0c722b */ /* 0x000fd0000000000c */
[----:B------:R-:W-:-:S08]  /*0510*/  DFMA R12, R6, R12, R6 ;  /* 0x0000000c060c722b */ /* 0x000fd00000000006 */
[----:B------:R-:W-:-:S08]  /*0520*/  DFMA R6, R12, -R8, 1 ;  /* 0x3ff000000c06742b */ /* 0x000fd00000000808 */
[----:B------:R-:W-:-:S08]  /*0530*/  DFMA R12, R12, R6, R12 ;  /* 0x000000060c0c722b */ /* 0x000fd0000000000c */
[----:B------:R-:W-:-:S08]  /*0540*/  DMUL R6, R12, -20 ;  /* 0xc03400000c067828 */ /* 0x000fd00000000000 */
[----:B------:R-:W-:-:S08]  /*0550*/  DFMA R8, R6, -R8, -20 ;  /* 0xc03400000608742b */ /* 0x000fd00000000808 */
[----:B------:R-:W-:Y:S02]  /*0560*/  DFMA R6, R12, R8, R6 ;  /* 0x000000080c06722b */ /* 0x000fe40000000006 */
[----:B------:R-:W-:-:S08]  /*0570*/  DFMA R12, RZ, R4, RZ ;  /* 0x00000004ff0c722b */ /* 0x000fd000000000ff */
[----:B------:R-:W-:-:S05]  /*0580*/  FFMA R0, RZ, UR4, R7 ;  /* 0x00000004ff007c23 */ /* 0x000fca0008000007 */
[----:B------:R-:W-:-:S13]  /*0590*/  FSETP.GT.AND P0, PT, |R0|, 1.469367938527859385e-39, PT ;  /* 0x001000000000780b */ /* 0x000fda0003f04200 */
[----:B------:R-:W-:Y:S05]  /*05a0*/  @P0 BRA `(.L_x_4) ;  /* 0x0000000000180947 */ /* 0x000fea0003800000 */
[----:B------:R-:W-:Y:S01]  /*05b0*/  IMAD.MOV.U32 R4, RZ, RZ, RZ ;  /* 0x000000ffff047224 */ /* 0x000fe200078e00ff */
[----:B------:R-:W-:Y:S01]  /*05c0*/  MOV R0, 0x5f0 ;  /* 0x000005f000007802 */ /* 0x000fe20000000f00 */
[----:B------:R-:W-:-:S07]  /*05d0*/  IMAD.MOV.U32 R5, RZ, RZ, -0x3fcc0000 ;  /* 0xc0340000ff057424 */ /* 0x000fce00078e00ff */
[----:B------:R-:W-:Y:S05]  /*05e0*/  CALL.REL.NOINC `($__internal_1_$__cuda_sm20_div_rn_f64_full) ;  /* 0x0000004400d47944 */ /* 0x000fea0003c00000 */
[----:B------:R-:W-:Y:S02]  /*05f0*/  IMAD.MOV.U32 R6, RZ, RZ, R4 ;  /* 0x000000ffff067224 */ /* 0x000fe400078e0004 */
[----:B------:R-:W-:-:S07]  /*0600*/  IMAD.MOV.U32 R7, RZ, RZ, R5 ;  /* 0x000000ffff077224 */ /* 0x000fce00078e0005 */
.L_x_4:
        /* <DEDUP_REMOVED lines=8> */
[----:B------:R-:W-:Y:S02]  /*0690*/  DFMA R18, R8, R4, R8 ;  /* 0x000000040812722b */ /* 0x000fe40000000008 */
[C---:B------:R-:W-:Y:S02]  /*06a0*/  DADD R4, R10.reuse, 1 ;  /* 0x3ff000000a047429 */ /* 0x040fe40000000000 */
[----:B------:R-:W-:-:S04]  /*06b0*/  DADD R8, R10, 1 ;  /* 0x3ff000000a087429 */ /* 0x000fc80000000000 */
[----:B------:R-:W-:-:S04]  /*06c0*/  DMUL R14, R18, -30 ;  /* 0xc03e0000120e7828 */ /* 0x000fc80000000000 */
[----:B------:R-:W-:-:S04]  /*06d0*/  LOP3.LUT R0, R5, 0x7ff00000, RZ, 0xc0, !PT ;  /* 0x7ff0000005007812 */ /* 0x000fc800078ec0ff */
[----:B------:R-:W-:Y:S01]  /*06e0*/  DFMA R16, R14, -R16, -30 ;  /* 0xc03e00000e10742b */ /* 0x000fe20000000810 */
[----:B------:R-:W-:-:S04]  /*06f0*/  ISETP.NE.AND P0, PT, R0, 0x7ff00000, PT ;  /* 0x7ff000000000780c */ /* 0x000fc80003f05270 */
[----:B------:R-:W-:Y:S02]  /*0700*/  FSEL R8, R8, RZ, !P0 ;  /* 0x000000ff08087208 */ /* 0x000fe40004000000 */
[----:B------:R-:W-:Y:S01]  /*0710*/  FSEL R9, R9, R11, !P0 ;  /* 0x0000000b09097208 */ /* 0x000fe20004000000 */
[----:B------:R-:W-:Y:S01]  /*0720*/  DFMA R4, R18, R16, R14 ;  /* 0x000000101204722b */ /* 0x000fe2000000000e */
[----:B------:R-:W-:Y:S02]  /*0730*/  FSEL R8, R8, RZ, P2 ;  /* 0x000000ff08087208 */ /* 0x000fe40001000000 */
[----:B------:R-:W-:-:S06]  /*0740*/  FSEL R9, R9, 1.875, P2 ;  /* 0x3ff0000009097808 */ /* 0x000fcc0001000000 */
[----:B------:R-:W-:Y:S01]  /*0750*/  DFMA R12, R6, R8, R12 ;  /* 0x00000008060c722b */ /* 0x000fe2000000000c */
[----:B------:R-:W-:-:S05]  /*0760*/  FFMA R0, RZ, UR4, R5 ;  /* 0x00000004ff007c23 */ /* 0x000fca0008000005 */
[----:B------:R-:W-:-:S13]  /*0770*/  FSETP.GT.AND P0, PT, |R0|, 1.469367938527859385e-39, PT ;  /* 0x001000000000780b */ /* 0x000fda0003f04200 */
[----:B------:R-:W-:Y:S05]  /*0780*/  @P0 BRA `(.L_x_5) ;  /* 0x0000000000100947 */ /* 0x000fea0003800000 */
[----:B------:R-:W-:Y:S01]  /*0790*/  IMAD.MOV.U32 R4, RZ, RZ, RZ ;  /* 0x000000ffff047224 */ /* 0x000fe200078e00ff */
[----:B------:R-:W-:Y:S01]  /*07a0*/  MOV R0, 0x7d0 ;  /* 0x000007d000007802 */ /* 0x000fe20000000f00 */
[----:B------:R-:W-:-:S07]  /*07b0*/  IMAD.MOV.U32 R5, RZ, RZ, -0x3fc20000 ;  /* 0xc03e0000ff057424 */ /* 0x000fce00078e00ff */
[----:B------:R-:W-:Y:S05]  /*07c0*/  CALL.REL.NOINC `($__internal_1_$__cuda_sm20_div_rn_f64_full) ;  /* 0x00000044005c7944 */ /* 0x000fea0003c00000 */
.L_x_5:
[----:B------:R-:W0:Y:S01]  /*07d0*/  LDCU UR4, c[0x0][0x384] ;  /* 0x00007080ff0477ac */ /* 0x000e220008000800 */
[----:B------:R-:W1:Y:S01]  /*07e0*/  LDC.64 R16, c[0x0][0x380] ;  /* 0x0000e000ff107b82 */ /* 0x000e620000000a00 */
[----:B------:R-:W-:Y:S01]  /*07f0*/  IMAD.MOV.U32 R6, RZ, RZ, 0x1 ;  /* 0x00000001ff067424 */ /* 0x000fe200078e00ff */
[----:B------:R-:W-:Y:S01]  /*0800*/  DADD R4, R4, R4 ;  /* 0x0000000004047229 */ /* 0x000fe20000000004 */
[----:B0-----:R-:W1:Y:S04]  /*0810*/  MUFU.RCP64H R7, UR4 ;  /* 0x0000000400077d08 */ /* 0x001e680008001800 */
        /* <DEDUP_REMOVED lines=12> */
[----:B------:R-:W-:Y:S01]  /*08e0*/  FSEL R9, R9, RZ, !P0 ;  /* 0x000000ff09097208 */ /* 0x000fe20004000000 */
        /* <DEDUP_REMOVED lines=13> */
.L_x_6:
[----:B------:R-:W0:Y:S01]  /*09c0*/  LDCU UR4, c[0x0][0x384] ;  /* 0x00007080ff0477ac */ /* 0x000e220008000800 */
[----:B------:R-:W1:Y:S01]  /*09d0*/  LDC.64 R16, c[0x0][0x380] ;  /* 0x0000e000ff107b82 */ /* 0x000e620000000a00 */
[----:B------:R-:W-:Y:S01]  /*09e0*/  IMAD.MOV.U32 R4, RZ, RZ, 0x1 ;  /* 0x00000001ff047424 */ /* 0x000fe200078e00ff */
[----:B------:R-:W-:Y:S01]  /*09f0*/  DMUL R6, R6, 3 ;  /* 0x4008000006067828 */ /* 0x000fe20000000000 */
        /* <DEDUP_REMOVED lines=25> */
.L_x_7:
        /* <DEDUP_REMOVED lines=31> */
.L_x_8:
        /* <DEDUP_REMOVED lines=29> */
.L_x_9:
        /* <DEDUP_REMOVED lines=31> */
.L_x_10:
        /* <DEDUP_REMOVED lines=29> */
.L_x_11:
        /* <DEDUP_REMOVED lines=31> */
.L_x_12:
[C---:B------:R-:W-:Y:S02]  /*1500*/  DADD R2, R10.reuse, 9 ;  /* 0x402200000a027429 */ /* 0x040fe40000000000 */
[----:B------:R-:W-:Y:S02]  /*1510*/  DADD R4, R10, 9 ;  /* 0x402200000a047429 */ /* 0x000fe40000000000 */
[----:B------:R-:W-:-:S06]  /*1520*/  DMUL R6, R6, 9 ;  /* 0x4022000006067828 */ /* 0x000fcc0000000000 */
[----:B------:R-:W-:-:S04]  /*1530*/  LOP3.LUT R2, R3, 0x7ff00000, RZ, 0xc0, !PT ;  /* 0x7ff0000003027812 */ /* 0x000fc800078ec0ff */
[----:B------:R-:W-:-:S04]  /*1540*/  ISETP.NE.AND P0, PT, R2, 0x7ff00000, PT ;  /* 0x7ff000000200780c */ /* 0x000fc80003f05270 */
[----:B------:R-:W-:Y:S02]  /*1550*/  FSEL R2, R4, RZ, !P0 ;  /* 0x000000ff04027208 */ /* 0x000fe40004000000 */
[----:B------:R-:W-:Y:S02]  /*1560*/  FSEL R4, R5, R11, !P0 ;  /* 0x0000000b05047208 */ /* 0x000fe40004000000 */
[----:B------:R-:W-:Y:S02]  /*1570*/  FSEL R2, R2, RZ, P2 ;  /* 0x000000ff02027208 */ /* 0x000fe40001000000 */
[----:B------:R-:W-:-:S06]  /*1580*/  FSEL R3, R4, 1.875, P2 ;  /* 0x3ff0000004037808 */ /* 0x000fcc0001000000 */
[----:B------:R-:W-:Y:S01]  /*1590*/  DFMA R12, R6, R2, R12 ;  /* 0x00000002060c722b */ /* 0x000fe2000000000c */
[----:B------:R-:W-:Y:S10]  /*15a0*/  BRA `(.L_x_13) ;  /* 0x0000003400287947 */ /* 0x000ff40003800000 */
.L_x_2:
[----:B------:R-:W0:Y:S01]  /*15b0*/  LDCU UR4, c[0x0][0x384] ;  /* 0x00007080ff0477ac */ /* 0x000e220008000800 */
[----:B------:R-:W-:Y:S01]  /*15c0*/  IMAD.MOV.U32 R6, RZ, RZ, 0x1 ;  /* 0x00000001ff067424 */ /* 0x000fe200078e00ff */
[----:B------:R-:W-:Y:S01]  /*15d0*/  DSETP.NEU.AND P2, PT, R10, 1, PT ;  /* 0x3ff000000a00742a */ /* 0x000fe20003f4d000 */
[----:B------:R-:W-:Y:S01]  /*15e0*/  ISETP.GE.AND P3, PT, R11, RZ, PT ;  /* 0x000000ff0b00720c */ /* 0x000fe20003f66270 */
[----:B0-----:R-:W0:Y:S03]  /*15f0*/  MUFU.RCP64H R7, UR4 ;  /* 0x0000000400077d08 */ /* 0x001e260008001800 */
        /* <DEDUP_REMOVED lines=15> */
.L_x_14:
        /* <DEDUP_REMOVED lines=9> */
[----:B------:R-:W-:-:S06]  /*1780*/  DFMA R12, RZ, R4, RZ ;  /* 0x00000004ff0c722b */ /* 0x000fcc00000000ff */
        /* <DEDUP_REMOVED lines=12> */
.L_x_15:
[----:B------:R-:W-:Y:S01]  /*1850*/  DADD R6, -RZ, |R10| ;  /* 0x00000000ff067229 */ /* 0x000fe2000000050a */
[----:B------:R-:W-:Y:S01]  /*1860*/  IMAD.MOV.U32 R4, RZ, RZ, RZ ;  /* 0x000000ffff047224 */ /* 0x000fe200078e00ff */
[----:B------:R-:W-:Y:S01]  /*1870*/  MOV R0, 0x18a0 ;  /* 0x000018a000007802 */ /* 0x000fe20000000f00 */
[----:B------:R-:W-:-:S08]  /*1880*/  IMAD.MOV.U32 R5, RZ, RZ, 0x3ff00000 ;  /* 0x3ff00000ff057424 */ /* 0x000fd000078e00ff */
[----:B------:R-:W-:Y:S05]  /*1890*/  CALL.REL.NOINC `($_Z8kernel_1ddPd$__internal_accurate_pow) ;  /* 0x0000003800bc7944 */ /* 0x000fea0003c00000 */
        /* <DEDUP_REMOVED lines=9> */
[----:B------:R-:W-:Y:S02]  /*1930*/  DADD R6, R10, 1 ;  /* 0x3ff000000a067429 */ /* 0x000fe40000000000 */
[----:B------:R-:W-:-:S04]  /*1940*/  DADD R8, -RZ, -R4 ;  /* 0x00000000ff087229 */ /* 0x000fc80000000904 */
[----:B------:R-:W-:-:S04]  /*1950*/  DMUL R20, R18, -30 ;  /* 0xc03e000012147828 */ /* 0x000fc80000000000 */
[----:B------:R-:W-:Y:S02]  /*1960*/  LOP3.LUT R6, R7, 0x7ff00000, RZ, 0xc0, !PT ;  /* 0x7ff0000007067812 */ /* 0x000fe400078ec0ff */
[----:B------:R-:W-:Y:S02]  /*1970*/  FSEL R5, R9, R5, !P3 ;  /* 0x0000000509057208 */ /* 0x000fe40005800000 */
[----:B------:R-:W-:Y:S01]  /*1980*/  DFMA R22, R20, -R16, -30 ;  /* 0xc03e00001416742b */ /* 0x000fe20000000810 */
[----:B------:R-:W-:Y:S01]  /*1990*/  ISETP.NE.AND P0, PT, R6, 0x7ff00000, PT ;  /* 0x7ff000000600780c */ /* 0x000fe20003f05270 */
[----:B------:R-:W-:-:S06]  /*19a0*/  DADD R16, R10, 1 ;  /* 0x3ff000000a107429 */ /* 0x000fcc0000000000 */
[----:B------:R-:W-:Y:S01]  /*19b0*/  DFMA R6, R18, R22, R20 ;  /* 0x000000161206722b */ /* 0x000fe20000000014 */
[----:B------:R-:W-:-:S04]  /*19c0*/  FSEL R19, R8, R4, !P3 ;  /* 0x0000000408137208 */ /* 0x000fc80005800000 */
[----:B------:R-:W-:Y:S02]  /*19d0*/  FSEL R4, R16, R19, !P0 ;  /* 0x0000001310047208 */ /* 0x000fe40004000000 */
[----:B------:R-:W-:-:S03]  /*19e0*/  FSEL R16, R17, R5, !P0 ;  /* 0x0000000511107208 */ /* 0x000fc60004000000 */
[----:B------:R-:W-:Y:S01]  /*19f0*/  FFMA R0, RZ, UR4, R7 ;  /* 0x00000004ff007c23 */ /* 0x000fe20008000007 */
[----:B------:R-:W-:Y:S02]  /*1a00*/  FSEL R4, R4, RZ, P2 ;  /* 0x000000ff04047208 */ /* 0x000fe40001000000 */
[----:B------:R-:W-:Y:S02]  /*1a10*/  FSEL R5, R16, 1.875, P2 ;  /* 0x3ff0000010057808 */ /* 0x000fe40001000000 */
[----:B------:R-:W-:-:S04]  /*1a20*/  FSETP.GT.AND P0, PT, |R0|, 1.469367938527859385e-39, PT ;  /* 0x001000000000780b */ /* 0x000fc80003f04200 */
[----:B------:R-:W-:-:S09]  /*1a30*/  DFMA R12, R14, R4, R12 ;  /* 0x000000040e0c722b */ /* 0x000fd2000000000c */
[----:B------:R-:W-:Y:S05]  /*1a40*/  @P0 BRA `(.L_x_16) ;  /* 0x0000000000180947 */ /* 0x000fea0003800000 */
[----:B------:R-:W-:Y:S01]  /*1a50*/  IMAD.MOV.U32 R4, RZ, RZ, RZ ;  /* 0x000000ffff047224 */ /* 0x000fe200078e00ff */
[----:B------:R-:W-:Y:S01]  /*1a60*/  MOV R0, 0x1a90 ;  /* 0x00001a9000007802 */ /* 0x000fe20000000f00 */
[----:B------:R-:W-:-:S07]  /*1a70*/  IMAD.MOV.U32 R5, RZ, RZ, -0x3fc20000 ;  /* 0xc03e0000ff057424 */ /* 0x000fce00078e00ff */
[----:B------:R-:W-:Y:S05]  /*1a80*/  CALL.REL.NOINC `($__internal_1_$__cuda_sm20_div_rn_f64_full) ;  /* 0x0000003000ac7944 */ /* 0x000fea0003c00000 */
[----:B------:R-:W-:Y:S02]  /*1a90*/  IMAD.MOV.U32 R6, RZ, RZ, R4 ;  /* 0x000000ffff067224 */ /* 0x000fe400078e0004 */
[----:B------:R-:W-:-:S07]  /*1aa0*/  IMAD.MOV.U32 R7, RZ, RZ, R5 ;  /* 0x000000ffff077224 */ /* 0x000fce00078e0005 */
.L_x_16:
[----:B------:R-:W-:Y:S01]  /*1ab0*/  DADD R4, -RZ, |R10| ;  /* 0x00000000ff047229 */ /* 0x000fe2000000050a */
[----:B------:R-:W-:Y:S01]  /*1ac0*/  MOV R0, 0x1b30 ;  /* 0x00001b3000007802 */ /* 0x000fe20000000f00 */
[----:B------:R-:W-:-:S08]  /*1ad0*/  DADD R14, R6, R6 ;  /* 0x00000000060e7229 */ /* 0x000fd00000000006 */
[----:B------:R-:W-:Y:S02]  /*1ae0*/  IMAD.MOV.U32 R6, RZ, RZ, R4 ;  /* 0x000000ffff067224 */ /* 0x000fe400078e0004 */
[----:B------:R-:W-:Y:S02]  /*1af0*/  IMAD.MOV.U32 R7, RZ, RZ, R5 ;  /* 0x000000ffff077224 */ /* 0x000fe400078e0005 */
[----:B------:R-:W-:Y:S02]  /*1b00*/  IMAD.MOV.U32 R4, RZ, RZ, RZ ;  /* 0x000000ffff047224 */ /* 0x000fe400078e00ff */
[----:B------:R-:W-:-:S07]  /*1b10*/  IMAD.MOV.U32 R5, RZ, RZ, 0x40000000 ;  /* 0x40000000ff057424 */ /* 0x000fce00078e00ff */
        /* <DEDUP_REMOVED lines=10> */
[----:B------:R-:W-:-:S06]  /*1bc0*/  DADD R6, R10, 2 ;  /* 0x400000000a067429 */ /* 0x000fcc0000000000 */
[----:B------:R-:W-:-:S04]  /*1bd0*/  DMUL R18, R16, -40 ;  /* 0xc044000010127828 */ /* 0x000fc80000000000 */
[----:B------:R-:W-:-:S04]  /*1be0*/  LOP3.LUT R0, R7, 0x7ff00000, RZ, 0xc0, !PT ;  /* 0x7ff0000007007812 */ /* 0x000fc800078ec0ff */
[----:B------:R-:W-:Y:S01]  /*1bf0*/  DFMA R20, R18, -R8, -40 ;  /* 0xc04400001214742b */ /* 0x000fe20000000808 */
[----:B------:R-:W-:Y:S01]  /*1c00*/  ISETP.NE.AND P0, PT, R0, 0x7ff00000, PT ;  /* 0x7ff000000000780c */ /* 0x000fe20003f05270 */
[----:B------:R-:W-:-:S06]  /*1c10*/  DADD R8, R10, 2 ;  /* 0x400000000a087429 */ /* 0x000fcc0000000000 */
[----:B------:R-:W-:-:S04]  /*1c20*/  DFMA R6, R16, R20, R18 ;  /* 0x000000141006722b */ /* 0x000fc80000000012 */
[----:B------:R-:W-:Y:S02]  /*1c30*/  FSEL R4, R8, R4, !P0 ;  /* 0x0000000408047208 */ /* 0x000fe40004000000 */
[----:B------:R-:W-:Y:S02]  /*1c40*/  FSEL R5, R9, R5, !P0 ;  /* 0x0000000509057208 */ /* 0x000fe40004000000 */
[----:B------:R-:W-:Y:S02]  /*1c50*/  FSEL R4, R4, RZ, P2 ;  /* 0x000000ff04047208 */ /* 0x000fe40001000000 */
[----:B------:R-:W-:Y:S01]  /*1c60*/  FFMA R0, RZ, UR4, R7 ;  /* 0x00000004ff007c23 */ /* 0x000fe20008000007 */
[----:B------:R-:W-:-:S04]  /*1c70*/  FSEL R5, R5, 1.875, P2 ;  /* 0x3ff0000005057808 */ /* 0x000fc80001000000 */
[----:B------:R-:W-:Y:S02]  /*1c80*/  FSETP.GT.AND P0, PT, |R0|, 1.469367938527859385e-39, PT ;  /* 0x001000000000780b */ /* 0x000fe40003f04200 */
[----:B------:R-:W-:-:S11]  /*1c90*/  DFMA R12, R14, R4, R12 ;  /* 0x000000040e0c722b */ /* 0x000fd6000000000c */
[----:B------:R-:W-:Y:S05]  /*1ca0*/  @P0 BRA `(.L_x_17) ;  /* 0x0000000000180947 */ /* 0x000fea0003800000 */
[----:B------:R-:W-:Y:S01]  /*1cb0*/  IMAD.MOV.U32 R4, RZ, RZ, RZ ;  /* 0x000000ffff047224 */ /* 0x000fe200078e00ff */
[----:B------:R-:W-:Y:S01]  /*1cc0*/  MOV R0, 0x1cf0 ;  /* 0x00001cf000007802 */ /* 0x000fe20000000f00 */
[----:B------:R-:W-:-:S07]  /*1cd0*/  IMAD.MOV.U32 R5, RZ, RZ, -0x3fbc0000 ;  /* 0xc0440000ff057424 */ /* 0x000fce00078e00ff */
[----:B------:R-:W-:Y:S05]  /*1ce0*/  CALL.REL.NOINC `($__internal_1_$__cuda_sm20_div_rn_f64_full) ;  /* 0x0000003000147944 */ /* 0x000fea0003c00000 */
[----:B------:R-:W-:Y:S02]  /*1cf0*/  IMAD.MOV.U32 R6, RZ, RZ, R4 ;  /* 0x000000ffff067224 */ /* 0x000fe400078e0004 */
[----:B------:R-:W-:-:S07]  /*1d00*/  IMAD.MOV.U32 R7, RZ, RZ, R5 ;  /* 0x000000ffff077224 */ /* 0x000fce00078e0005 */
.L_x_17:
[----:B------:R-:W-:Y:S01]  /*1d10*/  DADD R4, -RZ, |R10| ;  /* 0x00000000ff047229 */ /* 0x000fe2000000050a */
[----:B------:R-:W-:Y:S01]  /*1d20*/  MOV R0, 0x1d90 ;  /* 0x00001d9000007802 */ /* 0x000fe20000000f00 */
[----:B------:R-:W-:-:S08]  /*1d30*/  DMUL R14, R6, 3 ;  /* 0x40080000060e7828 */ /* 0x000fd00000000000 */
        /* <DEDUP_REMOVED lines=38> */
.L_x_18:
        /* <DEDUP_REMOVED lines=38> */
.L_x_19:
        /* <DEDUP_REMOVED lines=35> */
[----:B------:R-:W-:Y:S01]  /*2430*/  MOV R4, RZ ;  /* 0x000000ff00047202 */ /* 0x000fe20000000f00 */
[----:B------:R-:W-:Y:S01]  /*2440*/  IMAD.MOV.U32 R5, RZ, RZ, -0x3fae8000 ;  /* 0xc0518000ff057424 */ /* 0x000fe200078e00ff */
[----:B------:R-:W-:-:S07]  /*2450*/  MOV R0, 0x2470 ;  /* 0x0000247000007802 */ /* 0x000fce0000000f00 */
[----:B------:R-:W-:Y:S05]  /*2460*/  CALL.REL.NOINC `($__internal_1_$__cuda_sm20_div_rn_f64_full) ;  /* 0x0000002800347944 */ /* 0x000fea0003c00000 */
[----:B------:R-:W-:Y:S02]  /*2470*/  IMAD.MOV.U32 R6, RZ, RZ, R4 ;  /* 0x000000ffff067224 */ /* 0x000fe400078e0004 */
[----:B------:R-:W-:-:S07]  /*2480*/  IMAD.MOV.U32 R7, RZ, RZ, R5 ;  /* 0x000000ffff077224 */ /* 0x000fce00078e0005 */
.L_x_20:
        /* <DEDUP_REMOVED lines=38> */
.L_x_21:
        /* <DEDUP_REMOVED lines=41> */
.L_x_22:
        /* <DEDUP_REMOVED lines=38> */
.L_x_23:
[----:B------:R-:W-:Y:S01]  /*2be0*/  DADD R2, -RZ, |R10| ;  /* 0x00000000ff027229 */ /* 0x000fe2000000050a */
[----:B------:R-:W-:Y:S01]  /*2bf0*/  IMAD.MOV.U32 R4, RZ, RZ, RZ ;  /* 0x000000ffff047224 */ /* 0x000fe200078e00ff */
[----:B------:R-:W-:Y:S01]  /*2c00*/  DMUL R14, R6, 9 ;  /* 0x40220000060e7828 */ /* 0x000fe20000000000 */
[----:B------:R-:W-:Y:S01]  /*2c10*/  IMAD.MOV.U32 R5, RZ, RZ, 0x40220000 ;  /* 0x40220000ff057424 */ /* 0x000fe200078e00ff */
[----:B------:R-:W-:-:S06]  /*2c20*/  MOV R0, 0x2c60 ;  /* 0x00002c6000007802 */ /* 0x000fcc0000000f00 */
[----:B------:R-:W-:Y:S02]  /*2c30*/  IMAD.MOV.U32 R6, RZ, RZ, R2 ;  /* 0x000000ffff067224 */ /* 0x000fe400078e0002 */
[----:B------:R-:W-:-:S07]  /*2c40*/  IMAD.MOV.U32 R7, RZ, RZ, R3 ;  /* 0x000000ffff077224 */ /* 0x000fce00078e0003 */
[----:B------:R-:W-:Y:S05]  /*2c50*/  CALL.REL.NOINC `($_Z8kernel_1ddPd$__internal_accurate_pow) ;  /* 0x0000002400cc7944 */ /* 0x000fea0003c00000 */
[C---:B------:R-:W-:Y:S02]  /*2c60*/  DADD R6, R10.reuse, 9 ;  /* 0x402200000a067429 */ /* 0x040fe40000000000 */
[----:B------:R-:W-:Y:S02]  /*2c70*/  DADD R2, -RZ, -R4 ;  /* 0x00000000ff027229 */ /* 0x000fe40000000904 */
[----:B------:R-:W-:-:S06]  /*2c80*/  DADD R10, R10, 9 ;  /* 0x402200000a0a7429 */ /* 0x000fcc0000000000 */
[----:B------:R-:W-:Y:S02]  /*2c90*/  LOP3.LUT R6, R7, 0x7ff00000, RZ, 0xc0, !PT ;  /* 0x7ff0000007067812 */ /* 0x000fe400078ec0ff */
[----:B------:R-:W-:Y:S02]  /*2ca0*/  FSEL R7, R2, R4, !P3 ;  /* 0x0000000402077208 */ /* 0x000fe40005800000 */
[----:B------:R-:W-:Y:S02]  /*2cb0*/  ISETP.NE.AND P0, PT, R6, 0x7ff00000, PT ;  /* 0x7ff000000600780c */ /* 0x000fe40003f05270 */
[----:B------:R-:W-:Y:S02]  /*2cc0*/  FSEL R3, R3, R5, !P3 ;  /* 0x0000000503037208 */ /* 0x000fe40005800000 */
[----:B------:R-:W-:Y:S02]  /*2cd0*/  FSEL R2, R10, R7, !P0 ;  /* 0x000000070a027208 */ /* 0x000fe40004000000 */
[----:B------:R-:W-:-:S02]  /*2ce0*/  FSEL R10, R11, R3, !P0 ;  /* 0x000000030b0a7208 */ /* 0x000fc40004000000 */
[----:B------:R-:W-:Y:S02]  /*2cf0*/  FSEL R2, R2, RZ, P2 ;  /* 0x000000ff02027208 */ /* 0x000fe40001000000 */
[----:B------:R-:W-:-:S06]  /*2d00*/  FSEL R3, R10, 1.875, P2 ;  /* 0x3ff000000a037808 */ /* 0x000fcc0001000000 */
[----:B------:R-:W-:Y:S01]  /*2d10*/  DFMA R12, R14, R2, R12 ;  /* 0x000000020e0c722b */ /* 0x000fe2000000000c */
[----:B------:R-:W-:Y:S10]  /*2d20*/  BRA `(.L_x_13) ;  /* 0x0000001c00487947 */ /* 0x000ff40003800000 */
.L_x_1:
[----:B------:R-:W-:-:S14]  /*2d30*/  DSETP.NEU.AND P0, PT, R10, RZ, PT ;  /* 0x000000ff0a00722a */ /* 0x000fdc0003f0d000 */
[----:B------:R-:W-:Y:S05]  /*2d40*/  @!P0 BRA `(.L_x_24) ;  /* 0x0000000800288947 */ /* 0x000fea0003800000 */
[----:B------:R-:W0:Y:S01]  /*2d50*/  LDCU.64 UR4, c[0x4][URZ] ;  /* 0x01000000ff0477ac */ /* 0x000e220008000a00 */
[----:B------:R-:W1:Y:S01]  /*2d60*/  LDC.64 R14, c[0x0][0x380] ;  /* 0x0000e000ff0e7b82 */ /* 0x000e620000000a00 */
[----:B------:R-:W-:Y:S01]  /*2d70*/  IMAD.MOV.U32 R8, RZ, RZ, -0xa ;  /* 0xfffffff6ff087424 */ /* 0x000fe200078e00ff */
[----:B------:R-:W-:Y:S01]  /*2d80*/  CS2R R12, SRZ ;  /* 0x00000000000c7805 */ /* 0x000fe2000001ff00 */
[----:B------:R-:W-:Y:S01]  /*2d90*/  IMAD.MOV.U32 R16, RZ, RZ, 0x0 ;  /* 0x00000000ff107424 */ /* 0x000fe200078e00ff */
[----:B------:R-:W2:Y:S01]  /*2da0*/  LDCU UR9, c[0x0][0x384] ;  /* 0x00007080ff0977ac */ /* 0x000ea20008000800 */
[----:B------:R-:W-:Y:S01]  /*2db0*/  IMAD.MOV.U32 R17, RZ, RZ, 0x3ff00000 ;  /* 0x3ff00000ff117424 */ /* 0x000fe200078e00ff */
[----:B0-----:R-:W-:-:S04]  /*2dc0*/  UIADD3 UR4, UP0, UPT, UR4, 0x8, URZ ;  /* 0x0000000804047890 */ /* 0x001fc8000ff1e0ff */
[----:B------:R-:W-:Y:S02]  /*2dd0*/  UIADD3.X UR5, UPT, UPT, URZ, UR5, URZ, UP0, !UPT ;  /* 0x00000005ff057290 */ /* 0x000fe400087fe4ff */
[----:B------:R-:W-:Y:S01]  /*2de0*/  IMAD.U32 R18, RZ, RZ, UR4 ;  /* 0x00000004ff127e24 */ /* 0x000fe2000f8e00ff */
[----:B------:R-:W-:-:S03]  /*2df0*/  UMOV UR4, 0x14 ;  /* 0x0000001400047882 */ /* 0x000fc60000000000 */
[----:B--2---:R-:W-:-:S07]  /*2e00*/  IMAD.U32 R19, RZ, RZ, UR5 ;  /* 0x00000005ff137e24 */ /* 0x004fce000f8e00ff */
.L_x_29:
[----:B------:R0:W5:Y:S01]  /*2e10*/  LDG.E.64 R20, desc[UR6][R18.64+-0x8] ;  /* 0xfffff80612147981 */ /* 0x000162000c1e1b00 */
[----:B------:R-:W-:Y:S01]  /*2e20*/  VIADD R22, R8, 0xa ;  /* 0x0000000a08167836 */ /* 0x000fe20000000000 */
[----:B------:R-:W-:Y:S02]  /*2e30*/  DADD R6, -RZ, |R10| ;  /* 0x00000000ff067229 */ /* 0x000fe4000000050a */
[----:B------:R-:W-:-:S03]  /*2e40*/  DSETP.NEU.AND P0, PT, |R10|, +INF , PT ;  /* 0x7ff000000a00742a */ /* 0x000fc60003f0d200 */
[----:B------:R-:W2:Y:S02]  /*2e50*/  I2F.F64 R22, R22 ;  /* 0x0000001600167312 */ /* 0x000ea40000201c00 */
[----:B--2---:R-:W-:Y:S01]  /*2e60*/  SHF.R.U32.HI R0, RZ, 0x14, R23 ;  /* 0x00000014ff007819 */ /* 0x004fe20000011617 */
[----:B------:R-:W-:-:S03]  /*2e70*/  IMAD.MOV.U32 R4, RZ, RZ, R22 ;  /* 0x000000ffff047224 */ /* 0x000fc600078e0016 */
[----:B------:R-:W-:-:S05]  /*2e80*/  LOP3.LUT R0, R0, 0x7ff, RZ, 0xc0, !PT ;  /* 0x000007ff00007812 */ /* 0x000fca00078ec0ff */
[----:B------:R-:W-:-:S05]  /*2e90*/  VIADD R5, R0, 0xfffffc0c ;  /* 0xfffffc0c00057836 */ /* 0x000fca0000000000 */
[CC--:B------:R-:W-:Y:S02]  /*2ea0*/  SHF.L.U32 R0, R22.reuse, R5.reuse, RZ ;  /* 0x0000000516007219 */ /* 0x0c0fe400000006ff */
[--C-:B------:R-:W-:Y:S02]  /*2eb0*/  SHF.L.U64.HI R5, R22, R5, R23.reuse ;  /* 0x0000000516057219 */ /* 0x100fe40000010217 */
[----:B------:R-:W-:Y:S02]  /*2ec0*/  ISETP.NE.U32.AND P2, PT, R0, RZ, PT ;  /* 0x000000ff0000720c */ /* 0x000fe40003f45070 */
[----:B------:R-:W-:Y:S02]  /*2ed0*/  MOV R0, 0x2f10 ;  /* 0x00002f1000007802 */ /* 0x000fe40000000f00 */
[----:B------:R-:W-:Y:S01]  /*2ee0*/  ISETP.NE.AND.EX P2, PT, R5, -0x80000000, PT, P2 ;  /* 0x800000000500780c */ /* 0x000fe20003f45320 */
[----:B0-----:R-:W-:-:S12]  /*2ef0*/  IMAD.MOV.U32 R5, RZ, RZ, R23 ;  /* 0x000000ffff057224 */ /* 0x001fd800078e0017 */
[----:B-1---5:R-:W-:Y:S05]  /*2f00*/  CALL.REL.NOINC `($_Z8kernel_1ddPd$__internal_accurate_pow) ;  /* 0x0000002400207944 */ /* 0x022fea0003c00000 */
[----:B------:R-:W0:Y:S01]  /*2f10*/  MUFU.RCP64H R7, UR9 ;  /* 0x0000000900077d08 */ /* 0x000e220008001800 */
[----:B------:R-:W-:Y:S01]  /*2f20*/  IMAD.MOV.U32 R6, RZ, RZ, 0x1 ;  /* 0x00000001ff067424 */ /* 0x000fe200078e00ff */
[----:B------:R-:W-:Y:S01]  /*2f30*/  UIADD3 UR5, UPT, UPT, UR4, -0xa, URZ ;  /* 0xfffffff604057890 */ /* 0x000fe2000fffe0ff */
[C---:B------:R-:W-:Y:S01]  /*2f40*/  DADD R32, R10.reuse, R22 ;  /* 0x000000000a207229 */ /* 0x040fe20000000016 */
[----:B------:R-:W-:Y:S01]  /*2f50*/  ISETP.LT.AND P2, PT, R11, RZ, !P2 ;  /* 0x000000ff0b00720c */ /* 0x000fe20005741270 */
[----:B------:R-:W-:-:S08]  /*2f60*/  DSETP.NEU.AND P1, PT, R10, 1, PT ;  /* 0x3ff000000a00742a */ /* 0x000fd00003f2d000 */
[----:B------:R-:W-:Y:S01]  /*2f70*/  LOP3.LUT R32, R33, 0x7ff00000, RZ, 0xc0, !PT ;  /* 0x7ff0000021207812 */ /* 0x000fe200078ec0ff */
[----:B0-----:R-:W-:-:S03]  /*2f80*/  DFMA R24, R6, -R14, 1 ;  /* 0x3ff000000618742b */ /* 0x001fc6000000080e */
[----:B------:R-:W-:-:S05]  /*2f90*/  ISETP.NE.OR P0, PT, R32, 0x7ff00000, P0 ;  /* 0x7ff000002000780c */ /* 0x000fca0000705670 */
[----:B------:R-:W-:-:S08]  /*2fa0*/  DFMA R24, R24, R24, R24 ;  /* 0x000000181818722b */ /* 0x000fd00000000018 */
[----:B------:R-:W-:Y:S02]  /*2fb0*/  DFMA R6, R6, R24, R6 ;  /* 0x000000180606722b */ /* 0x000fe40000000006 */
[----:B------:R-:W0:Y:S06]  /*2fc0*/  I2F.F64.U32 R24, UR5 ;  /* 0x0000000500187d12 */ /* 0x000e2c0008201800 */
[----:B------:R-:W-:-:S08]  /*2fd0*/  DFMA R26, R6, -R14, 1 ;  /* 0x3ff00000061a742b */ /* 0x000fd0000000080e */
[----:B------:R-:W-:Y:S02]  /*2fe0*/  DFMA R6, R6, R26, R6 ;  /* 0x0000001a0606722b */ /* 0x000fe40000000006 */
[----:B------:R-:W-:-:S06]  /*2ff0*/  DADD R26, -RZ, -R4 ;  /* 0x00000000ff1a7229 */ /* 0x000fcc0000000904 */
[----:B0-----:R-:W-:-:S04]  /*3000*/  DMUL R30, R6, R24 ;  /* 0x00000018061e7228 */ /* 0x001fc80000000000 */
[----:B------:R-:W-:Y:S02]  /*3010*/  FSEL R4, R26, R4, P2 ;  /* 0x000000041a047208 */ /* 0x000fe40001000000 */
[----:B------:R-:W-:Y:S02]  /*3020*/  FSEL R5, R27, R5, P2 ;  /* 0x000000051b057208 */ /* 0x000fe40001000000 */
[----:B------:R-:W-:-:S08]  /*3030*/  DFMA R28, R30, -R14, R24 ;  /* 0x8000000e1e1c722b */ /* 0x000fd00000000018 */
[----:B------:R-:W-:-:S10]  /*3040*/  DFMA R6, R6, R28, R30 ;  /* 0x0000001c0606722b */ /* 0x000fd4000000001e */
[----:B------:R-:W-:Y:S01]  /*3050*/  FFMA R2, RZ, UR9, R7 ;  /* 0x00000009ff027c23 */ /* 0x000fe20008000007 */
[----:B------:R-:W-:Y:S06]  /*3060*/  @P0 BRA `(.L_x_25) ;  /* 0x00000000001c0947 */ /* 0x000fec0003800000 */
[C---:B------:R-:W-:Y:S01]  /*3070*/  ISETP.GE.AND P0, PT, R23.reuse, RZ, PT ;  /* 0x000000ff1700720c */ /* 0x040fe20003f06270 */
[----:B------:R-:W-:Y:S01]  /*3080*/  IMAD.MOV.U32 R4, RZ, RZ, RZ ;  /* 0x000000ffff047224 */ /* 0x000fe200078e00ff */
[----:B------:R-:W-:Y:S02]  /*3090*/  LOP3.LUT R22, R23, 0x7fffffff, RZ, 0xc0, !PT ;  /* 0x7fffffff17167812 */ /* 0x000fe400078ec0ff */
[----:B------:R-:W-:Y:S02]  /*30a0*/  SEL R5, RZ, 0x7ff00000, !P0 ;  /* 0x7ff00000ff057807 */ /* 0x000fe40004000000 */
[----:B------:R-:W-:-:S03]  /*30b0*/  ISETP.NE.AND P0, PT, R22, 0x3fe00000, PT ;  /* 0x3fe000001600780c */ /* 0x000fc60003f05270 */
[----:B------:R-:W-:-:S05]  /*30c0*/  VIADD R0, R5, 0x80000000 ;  /* 0x8000000005007836 */ /* 0x000fca0000000000 */
[----:B------:R-:W-:-:S07]  /*30d0*/  @P2 SEL R5, R0, R5, P0 ;  /* 0x0000000500052207 */ /* 0x000fce0000000000 */
.L_x_25:
[----:B------:R-:W-:Y:S01]  /*30e0*/  FSETP.GT.AND P3, PT, |R2|, 1.469367938527859385e-39, PT ;  /* 0x001000000200780b */ /* 0x000fe20003f64200 */
[----:B------:R-:W-:Y:S01]  /*30f0*/  DSETP.NEU.AND P2, PT, |R10|, +INF , PT ;  /* 0x7ff000000a00742a */ /* 0x000fe20003f4d200 */
[----:B------:R-:W-:Y:S02]  /*3100*/  FSETP.GEU.AND P4, PT, |R25|, 6.5827683646048100446e-37, PT ;  /* 0x036000001900780b */ /* 0x000fe40003f8e200 */
[----:B------:R-:W-:-:S04]  /*3110*/  ISETP.NE.AND P0, PT, R8, -0xa, PT ;  /* 0xfffffff60800780c */ /* 0x000fc80003f05270 */
[----:B------:R-:W-:Y:S02]  /*3120*/  FSEL R22, R4, RZ, P0 ;  /* 0x000000ff04167208 */ /* 0x000fe40000000000 */
[----:B------:R-:W-:Y:S02]  /*3130*/  FSEL R4, R5, 1.875, P0 ;  /* 0x3ff0000005047808 */ /* 0x000fe40000000000 */
[----:B------:R-:W-:Y:S02]  /*3140*/  FSEL R22, R22, RZ, P1 ;  /* 0x000000ff16167208 */ /* 0x000fe40000800000 */
[----:B------:R-:W-:Y:S01]  /*3150*/  FSEL R23, R4, 1.875, P1 ;  /* 0x3ff0000004177808 */ /* 0x000fe20000800000 */
[----:B------:R-:W-:Y:S06]  /*3160*/  @P3 BRA P4, `(.L_x_26) ;  /* 0x0000000000183947 */ /* 0x000fec0002000000 */
[----:B------:R-:W-:Y:S01]  /*3170*/  IMAD.MOV.U32 R4, RZ, RZ, R24 ;  /* 0x000000ffff047224 */ /* 0x000fe200078e0018 */
[----:B------:R-:W-:Y:S01]  /*3180*/  MOV R0, 0x31b0 ;  /* 0x000031b000007802 */ /* 0x000fe20000000f00 */
[----:B------:R-:W-:-:S07]  /*3190*/  IMAD.MOV.U32 R5, RZ, RZ, R25 ;  /* 0x000000ffff057224 */ /* 0x000fce00078e0019 */
[----:B------:R-:W-:Y:S05]  /*31a0*/  CALL.REL.NOINC `($__internal_1_$__cuda_sm20_div_rn_f64_full) ;  /* 0x0000001800e47944 */ /* 0x000fea0003c00000 */
[----:B------:R-:W-:Y:S02]  /*31b0*/  IMAD.MOV.U32 R6, RZ, RZ, R4 ;  /* 0x000000ffff067224 */ /* 0x000fe400078e0004 */
[----:B------:R-:W-:-:S07]  /*31c0*/  IMAD.MOV.U32 R7, RZ, RZ, R5 ;  /* 0x000000ffff077224 */ /* 0x000fce00078e0005 */
.L_x_26:
[----:B------:R0:W5:Y:S01]  /*31d0*/  LDG.E.64 R24, desc[UR6][R18.64] ;  /* 0x0000000612187981 */ /* 0x000162000c1e1b00 */
[----:B------:R-:W-:Y:S01]  /*31e0*/  SHF.R.U32.HI R0, RZ, 0x14, R17 ;  /* 0x00000014ff007819 */ /* 0x000fe20000011611 */
[----:B------:R-:W-:Y:S02]  /*31f0*/  DADD R4, -RZ, |R10| ;  /* 0x00000000ff047229 */ /* 0x000fe4000000050a */
[----:B------:R-:W-:Y:S01]  /*3200*/  DMUL R20, R20, R6 ;  /* 0x0000000614147228 */ /* 0x000fe20000000000 */
[----:B------:R-:W-:-:S05]  /*3210*/  LOP3.LUT R0, R0, 0x7ff, RZ, 0xc0, !PT ;  /* 0x000007ff00007812 */ /* 0x000fca00078ec0ff */
[----:B------:R-:W-:Y:S02]  /*3220*/  VIADD R9, R0, 0xfffffc0c ;  /* 0xfffffc0c00097836 */ /* 0x000fe40000000000 */
[----:B------:R-:W-:Y:S01]  /*3230*/  DFMA R22, -R20, R22, R12 ;  /* 0x000000161416722b */ /* 0x000fe2000000010c */
[----:B------:R-:W-:Y:S02]  /*3240*/  IMAD.MOV.U32 R6, RZ, RZ, R4 ;  /* 0x000000ffff067224 */ /* 0x000fe400078e0004 */
[CC--:B------:R-:W-:Y:S01]  /*3250*/  SHF.L.U32 R0, R16.reuse, R9.reuse, RZ ;  /* 0x0000000910007219 */ /* 0x0c0fe200000006ff */
[----:B------:R-:W-:Y:S01]  /*3260*/  IMAD.MOV.U32 R7, RZ, RZ, R5 ;  /* 0x000000ffff077224 */ /* 0x000fe200078e0005 */
[--C-:B------:R-:W-:Y:S01]  /*3270*/  SHF.L.U64.HI R9, R16, R9, R17.reuse ;  /* 0x0000000910097219 */ /* 0x100fe20000010211 */
[----:B------:R-:W-:Y:S01]  /*3280*/  IMAD.MOV.U32 R4, RZ, RZ, R16 ;  /* 0x000000ffff047224 */ /* 0x000fe200078e0010 */
[----:B------:R-:W-:Y:S01]  /*3290*/  ISETP.NE.U32.AND P0, PT, R0, RZ, PT ;  /* 0x000000ff0000720c */ /* 0x000fe20003f05070 */
[----:B------:R-:W-:Y:S01]  /*32a0*/  IMAD.MOV.U32 R5, RZ, RZ, R17 ;  /* 0x000000ffff057224 */ /* 0x000fe200078e0011 */
[----:B------:R-:W-:-:S02]  /*32b0*/  MOV R0, 0x32e0 ;  /* 0x000032e000007802 */ /* 0x000fc40000000f00 */
[----:B0-----:R-:W-:-:S13]  /*32c0*/  ISETP.NE.AND.EX P0, PT, R9, -0x80000000, PT, P0 ;  /* 0x800000000900780c */ /* 0x001fda0003f05300 */
[----:B-----5:R-:W-:Y:S05]  /*32d0*/  CALL.REL.NOINC `($_Z8kernel_1ddPd$__internal_accurate_pow) ;  /* 0x00000020002c7944 */ /* 0x020fea0003c00000 */
[----:B------:R-:W0:Y:S01]  /*32e0*/  MUFU.RCP64H R7, UR9 ;  /* 0x0000000900077d08 */ /* 0x000e220008001800 */
[----:B------:R-:W-:Y:S01]  /*32f0*/  IMAD.MOV.U32 R6, RZ, RZ, 0x1 ;  /* 0x00000001ff067424 */ /* 0x000fe200078e00ff */
[----:B------:R-:W-:Y:S01]  /*3300*/  ISETP.LT.AND P0, PT, R11, RZ, !P0 ;  /* 0x000000ff0b00720c */ /* 0x000fe20004701270 */
[----:B------:R-:W-:-:S05]  /*3310*/  DSETP.NEU.AND P4, PT, R10, 1, PT ;  /* 0x3ff000000a00742a */ /* 0x000fca0003f8d000 */
[----:B------:R-:W1:Y:S01]  /*3320*/  I2F.F64.U32 R20, UR4 ;  /* 0x0000000400147d12 */ /* 0x000e620008201800 */
[----:B0-----:R-:W-:Y:S01]  /*3330*/  DFMA R12, R6, -R14, 1 ;  /* 0x3ff00000060c742b */ /* 0x001fe2000000080e */
[----:B-1----:R-:W-:-:S07]  /*3340*/  FSETP.GEU.AND P5, PT, |R21|, 6.5827683646048100446e-37, PT ;  /* 0x036000001500780b */ /* 0x002fce0003fae200 */
[----:B------:R-:W-:-:S08]  /*3350*/  DFMA R12, R12, R12, R12 ;  /* 0x0000000c0c0c722b */ /* 0x000fd0000000000c */
[----:B------:R-:W-:-:S08]  /*3360*/  DFMA R12, R6, R12, R6 ;  /* 0x0000000c060c722b */ /* 0x000fd00000000006 */
[----:B------:R-:W-:-:S08]  /*3370*/  DFMA R6, R12, -R14, 1 ;  /* 0x3ff000000c06742b */ /* 0x000fd0000000080e */
[----:B------:R-:W-:Y:S02]  /*3380*/  DFMA R28, R12, R6, R12 ;  /* 0x000000060c1c722b */ /* 0x000fe4000000000c */
[----:B------:R-:W-:-:S06]  /*3390*/  DADD R12, R10, R16 ;  /* 0x000000000a0c7229 */ /* 0x000fcc0000000010 */
[----:B------:R-:W-:-:S04]  /*33a0*/  DMUL R6, R28, R20 ;  /* 0x000000141c067228 */ /* 0x000fc80000000000 */
[----:B------:R-:W-:-:S04]  /*33b0*/  LOP3.LUT R12, R13, 0x7ff00000, RZ, 0xc0, !PT ;  /* 0x7ff000000d0c7812 */ /* 0x000fc800078ec0ff */
[----:B------:R-:W-:Y:S01]  /*33c0*/  DFMA R26, R6, -R14, R20 ;  /* 0x8000000e061a722b */ /* 0x000fe20000000014 */
[----:B------:R-:W-:-:S07]  /*33d0*/  ISETP.NE.OR P2, PT, R12, 0x7ff00000, P2 ;  /* 0x7ff000000c00780c */ /* 0x000fce0001745670 */
[----:B------:R-:W-:Y:S02]  /*33e0*/  DFMA R6, R28, R26, R6 ;  /* 0x0000001a1c06722b */ /* 0x000fe40000000006 */
[----:B------:R-:W-:-:S08]  /*33f0*/  DADD R26, -RZ, -R4 ;  /* 0x00000000ff1a7229 */ /* 0x000fd00000000904 */
[----:B------:R-:W-:Y:S02]  /*3400*/  FFMA R0, RZ, UR9, R7 ;  /* 0x00000009ff007c23 */ /* 0x000fe40008000007 */
[----:B------:R-:W-:Y:S02]  /*3410*/  FSEL R4, R26, R4, P0 ;  /* 0x000000041a047208 */ /* 0x000fe40000000000 */
[----:B------:R-:W-:Y:S02]  /*3420*/  FSEL R5, R27, R5, P0 ;  /* 0x000000051b057208 */ /* 0x000fe40000000000 */
[----:B------:R-:W-:Y:S01]  /*3430*/  FSETP.GT.AND P3, PT, |R0|, 1.469367938527859385e-39, PT ;  /* 0x001000000000780b */ /* 0x000fe20003f64200 */
[----:B------:R-:W-:-:S12]  /*3440*/  @P2 BRA `(.L_x_27) ;  /* 0x00000000001c2947 */ /* 0x000fd80003800000 */
[C---:B------:R-:W-:Y:S01]  /*3450*/  ISETP.GE.AND P1, PT, R17.reuse, RZ, PT ;  /* 0x000000ff1100720c */ /* 0x040fe20003f26270 */
[----:B------:R-:W-:Y:S01]  /*3460*/  IMAD.MOV.U32 R4, RZ, RZ, RZ ;  /* 0x000000ffff047224 */ /* 0x000fe200078e00ff */
[----:B------:R-:W-:Y:S02]  /*3470*/  LOP3.LUT R0, R17, 0x7fffffff, RZ, 0xc0, !PT ;  /* 0x7fffffff11007812 */ /* 0x000fe400078ec0ff */
[----:B------:R-:W-:Y:S02]  /*3480*/  SEL R5, RZ, 0x7ff00000, !P1 ;  /* 0x7ff00000ff057807 */ /* 0x000fe40004800000 */
[----:B------:R-:W-:-:S03]  /*3490*/  ISETP.NE.AND P1, PT, R0, 0x3fe00000, PT ;  /* 0x3fe000000000780c */ /* 0x000fc60003f25270 */
[----:B------:R-:W-:-:S05]  /*34a0*/  VIADD R0, R5, 0x80000000 ;  /* 0x8000000005007836 */ /* 0x000fca0000000000 */
[----:B------:R-:W-:-:S07]  /*34b0*/  @P0 SEL R5, R0, R5, P1 ;  /* 0x0000000500050207 */ /* 0x000fce0000800000 */
.L_x_27:
        /* <DEDUP_REMOVED lines=9> */
.L_x_28:
[----:B------:R-:W-:Y:S01]  /*3550*/  UIADD3 UR4, UPT, UPT, UR4, 0x14, URZ ;  /* 0x0000001404047890 */ /* 0x000fe2000fffe0ff */
[----:B------:R-:W-:Y:S01]  /*3560*/  DMUL R24, R24, R6 ;  /* 0x0000000618187228 */ /* 0x000fe20000000000 */
[----:B------:R-:W-:Y:S01]  /*3570*/  IADD3 R18, P0, PT, R18, 0x10, RZ ;  /* 0x0000001012127810 */ /* 0x000fe20007f1e0ff */
[----:B------:R-:W-:Y:S01]  /*3580*/  DADD R16, R16, 2 ;  /* 0x4000000010107429 */ /* 0x000fe20000000000 */
[----:B------:R-:W-:Y:S01]  /*3590*/  UISETP.NE.AND UP0, UPT, UR4, 0x78, UPT ;  /* 0x000000780400788c */ /* 0x000fe2000bf05270 */
[----:B------:R-:W-:Y:S02]  /*35a0*/  VIADD R8, R8, 0x2 ;  /* 0x0000000208087836 */ /* 0x000fe40000000000 */
[----:B------:R-:W-:Y:S02]  /*35b0*/  IMAD.X R19, RZ, RZ, R19, P0 ;  /* 0x000000ffff137224 */ /* 0x000fe400000e0613 */
[----:B------:R-:W-:-:S04]  /*35c0*/  DFMA R12, -R24, R12, R22 ;  /* 0x0000000c180c722b */ /* 0x000fc80000000116 */
[----:B------:R-:W-:Y:S07]  /*35d0*/  BRA.U UP0, `(.L_x_29) ;  /* 0xfffffff9000c7547 */ /* 0x000fee000b83ffff */
[----:B------:R-:W-:Y:S05]  /*35e0*/  BRA `(.L_x_13) ;  /* 0x0000001400187947 */ /* 0x000fea0003800000 */
.L_x_24:
[----:B------:R-:W0:Y:S01]  /*35f0*/  LDCU UR4, c[0x0][0x384] ;  /* 0x00007080ff0477ac */ /* 0x000e220008000800 */
[----:B------:R-:W-:Y:S01]  /*3600*/  IMAD.MOV.U32 R6, RZ, RZ, 0x1 ;  /* 0x00000001ff067424 */ /* 0x000fe200078e00ff */
[C---:B------:R-:W-:Y:S02]  /*3610*/  DSETP.NEU.AND P2, PT, |R10|.reuse, +INF , PT ;  /* 0x7ff000000a00742a */ /* 0x040fe40003f4d200 */
[----:B------:R-:W-:Y:S01]  /*3620*/  DSETP.NEU.AND P3, PT, R10, 1, PT ;  /* 0x3ff000000a00742a */ /* 0x000fe20003f6d000 */
[----:B0-----:R-:W0:Y:S02]  /*3630*/  MUFU.RCP64H R7, UR4 ;  /* 0x0000000400077d08 */ /* 0x001e240008001800 */
[----:B0-----:R-:W-:-:S08]  /*3640*/  DFMA R8, R6, -R4, 1 ;  /* 0x3ff000000608742b */ /* 0x001fd00000000804 */
[----:B------:R-:W-:-:S08]  /*3650*/  DFMA R8, R8, R8, R8 ;  /* 0x000000080808722b */ /* 0x000fd00000000008 */
[----:B------:R-:W-:-:S08]  /*3660*/  DFMA R8, R6, R8, R6 ;  /* 0x000000080608722b */ /* 0x000fd00000000006 */
[----:B------:R-:W-:-:S08]  /*3670*/  DFMA R6, R8, -R4, 1 ;  /* 0x3ff000000806742b */ /* 0x000fd00000000804 */
[----:B------:R-:W-:Y:S02]  /*3680*/  DFMA R12, R8, R6, R8 ;  /* 0x00000006080c722b */ /* 0x000fe40000000008 */
[----:B------:R-:W-:-:S06]  /*3690*/  DADD R8, R10, 1 ;  /* 0x3ff000000a087429 */ /* 0x000fcc0000000000 */
[----:B------:R-:W-:-:S04]  /*36a0*/  DMUL R6, R12, 20 ;  /* 0x403400000c067828 */ /* 0x000fc80000000000 */
[----:B------:R-:W-:-:S04]  /*36b0*/  LOP3.LUT R8, R9, 0x7ff00000, RZ, 0xc0, !PT ;  /* 0x7ff0000009087812 */ /* 0x000fc800078ec0ff */
[----:B------:R-:W-:Y:S01]  /*36c0*/  DFMA R4, R6, -R4, 20 ;  /* 0x403400000604742b */ /* 0x000fe20000000804 */
[----:B------:R-:W-:-:S07]  /*36d0*/  ISETP.NE.OR P0, PT, R8, 0x7ff00000, P2 ;  /* 0x7ff000000800780c */ /* 0x000fce0001705670 */
[----:B------:R-:W-:Y:S01]  /*36e0*/  DFMA R6, R12, R4, R6 ;  /* 0x000000040c06722b */ /* 0x000fe20000000006 */
[----:B------:R-:W-:Y:S02]  /*36f0*/  IMAD.MOV.U32 R4, RZ, RZ, RZ ;  /* 0x000000ffff047224 */ /* 0x000fe400078e00ff */
[----:B------:R-:W-:-:S03]  /*3700*/  IMAD.MOV.U32 R5, RZ, RZ, R11 ;  /* 0x000000ffff057224 */ /* 0x000fc600078e000b */
[----:B------:R-:W-:Y:S01]  /*3710*/  @!P0 IMAD.MOV.U32 R0, RZ, RZ, -0x100000 ;  /* 0xfff00000ff008424 */ /* 0x000fe200078e00ff */
[----:B------:R-:W-:Y:S01]  /*3720*/  @!P0 ISETP.GE.AND P1, PT, R11, RZ, PT ;  /* 0x000000ff0b00820c */ /* 0x000fe20003f26270 */
[----:B------:R-:W-:Y:S02]  /*3730*/  @!P0 IMAD.MOV.U32 R4, RZ, RZ, RZ ;  /* 0x000000ffff048224 */ /* 0x000fe400078e00ff */
[----:B------:R-:W-:Y:S01]  /*3740*/  FFMA R2, RZ, UR4, R7 ;  /* 0x00000004ff027c23 */ /* 0x000fe20008000007 */
[----:B------:R-:W-:Y:S02]  /*3750*/  @!P0 SEL R0, R0, 0x7ff00000, !P1 ;  /* 0x7ff0000000008807 */ /* 0x000fe40004800000 */
[----:B------:R-:W-:Y:S02]  /*3760*/  FSEL R8, R4, RZ, P3 ;  /* 0x000000ff04087208 */ /* 0x000fe40001800000 */
[----:B------:R-:W-:Y:S01]  /*3770*/  FSETP.GT.AND P1, PT, |R2|, 1.469367938527859385e-39, PT ;  /* 0x001000000200780b */ /* 0x000fe20003f24200 */
[----:B------:R-:W-:-:S05]  /*3780*/  @!P0 IMAD.MOV.U32 R5, RZ, RZ, R0 ;  /* 0x000000ffff058224 */ /* 0x000fca00078e0000 */
[----:B------:R-:W-:-:S07]  /*3790*/  FSEL R9, R5, 1.875, P3 ;  /* 0x3ff0000005097808 */ /* 0x000fce0001800000 */
[----:B------:R-:W-:Y:S05]  /*37a0*/  @P1 BRA `(.L_x_30) ;  /* 0x0000000000181947 */ /* 0x000fea0003800000 */
[----:B------:R-:W-:Y:S01]  /*37b0*/  IMAD.MOV.U32 R4, RZ, RZ, RZ ;  /* 0x000000ffff047224 */ /* 0x000fe200078e00ff */
[----:B------:R-:W-:Y:S02]  /*37c0*/  MOV R5, 0x40340000 ;  /* 0x4034000000057802 */ /* 0x000fe40000000f00 */
[----:B------:R-:W-:-:S07]  /*37d0*/  MOV R0, 0x37f0 ;  /* 0x000037f000007802 */ /* 0x000fce0000000f00 */
[----:B------:R-:W-:Y:S05]  /*37e0*/  CALL.REL.NOINC `($__internal_1_$__cuda_sm20_div_rn_f64_full) ;  /* 0x0000001400547944 */ /* 0x000fea0003c00000 */
[----:B------:R-:W-:Y:S02]  /*37f0*/  IMAD.MOV.U32 R6, RZ, RZ, R4 ;  /* 0x000000ffff067224 */ /* 0x000fe400078e0004 */
[----:B------:R-:W-:-:S07]  /*3800*/  IMAD.MOV.U32 R7, RZ, RZ, R5 ;  /* 0x000000ffff077224 */ /* 0x000fce00078e0005 */
.L_x_30:
[----:B------:R-:W0:Y:S01]  /*3810*/  LDCU UR4, c[0x0][0x384] ;  /* 0x00007080ff0477ac */ /* 0x000e220008000800 */
[----:B------:R-:W1:Y:S01]  /*3820*/  LDC.64 R12, c[0x0][0x380] ;  /* 0x0000e000ff0c7b82 */ /* 0x000e620000000a00 */
[----:B------:R-:W-:Y:S01]  /*3830*/  IMAD.MOV.U32 R4, RZ, RZ, 0x1 ;  /* 0x00000001ff047424 */ /* 0x000fe200078e00ff */
[----:B------:R-:W-:Y:S02]  /*3840*/  DSETP.NEU.AND P1, PT, R10, 1, PT ;  /* 0x3ff000000a00742a */ /* 0x000fe40003f2d000 */
[----:B------:R-:W-:Y:S01]  /*3850*/  DMUL R8, R6, R8 ;  /* 0x0000000806087228 */ /* 0x000fe20000000000 */
[----:B0-----:R-:W1:Y:S02]  /*3860*/  MUFU.RCP64H R5, UR4 ;  /* 0x0000000400057d08 */ /* 0x001e640008001800 */
        /* <DEDUP_REMOVED lines=9> */
[----:B------:R-:W-:Y:S01]  /*3900*/  ISETP.NE.OR P0, PT, R0, 0x7ff00000, P2 ;  /* 0x7ff000000000780c */ /* 0x000fe20001705670 */
[----:B------:R-:W-:Y:S01]  /*3910*/  IMAD.MOV.U32 R0, RZ, RZ, RZ ;  /* 0x000000ffff007224 */ /* 0x000fe200078e00ff */
[----:B------:R-:W-:-:S05]  /*3920*/  DSETP.NEU.AND P2, PT, |R10|, +INF , PT ;  /* 0x7ff000000a00742a */ /* 0x000fca0003f4d200 */
[----:B------:R-:W-:Y:S01]  /*3930*/  DFMA R4, R14, R12, R16 ;  /* 0x0000000c0e04722b */ /* 0x000fe20000000010 */
[----:B------:R-:W-:-:S05]  /*3940*/  IMAD.MOV.U32 R12, RZ, RZ, RZ ;  /* 0x000000ffff0c7224 */ /* 0x000fca00078e00ff */
[----:B------:R-:W-:Y:S01]  /*3950*/  @!P0 IMAD.MOV.U32 R0, RZ, RZ, 0x7ff00000 ;  /* 0x7ff00000ff008424 */ /* 0x000fe200078e00ff */
[----:B------:R-:W-:-:S03]  /*3960*/  FSEL R12, R12, RZ, P1 ;  /* 0x000000ff0c0c7208 */ /* 0x000fc60000800000 */
[----:B------:R-:W-:Y:S01]  /*3970*/  FFMA R2, RZ, UR4, R5 ;  /* 0x00000004ff027c23 */ /* 0x000fe20008000005 */
[----:B------:R-:W-:-:S04]  /*3980*/  FSEL R13, R0, 1.875, P1 ;  /* 0x3ff00000000d7808 */ /* 0x000fc80000800000 */
[----:B------:R-:W-:-:S13]  /*3990*/  FSETP.GT.AND P3, PT, |R2|, 1.469367938527859385e-39, PT ;  /* 0x001000000200780b */ /* 0x000fda0003f64200 */
[----:B------:R-:W-:Y:S05]  /*39a0*/  @P3 BRA `(.L_x_31) ;  /* 0x0000000000103947 */ /* 0x000fea0003800000 */
[----:B------:R-:W-:Y:S01]  /*39b0*/  IMAD.MOV.U32 R4, RZ, RZ, RZ ;  /* 0x000000ffff047224 */ /* 0x000fe200078e00ff */
[----:B------:R-:W-:Y:S01]  /*39c0*/  MOV R0, 0x39f0 ;  /* 0x000039f000007802 */ /* 0x000fe20000000f00 */
[----:B------:R-:W-:-:S07]  /*39d0*/  IMAD.MOV.U32 R5, RZ, RZ, -0x3fc20000 ;  /* 0xc03e0000ff057424 */ /* 0x000fce00078e00ff */
[----:B------:R-:W-:Y:S05]  /*39e0*/  CALL.REL.NOINC `($__internal_1_$__cuda_sm20_div_rn_f64_full) ;  /* 0x0000001000d47944 */ /* 0x000fea0003c00000 */
.L_x_31:
        /* <DEDUP_REMOVED lines=12> */
[----:B------:R-:W-:-:S08]  /*3ab0*/  DADD R14, R4, R4 ;  /* 0x00000000040e7229 */ /* 0x000fd00000000004 */
        /* <DEDUP_REMOVED lines=9> */
.L_x_32:
[----:B------:R-:W0:Y:S01]  /*3b50*/  LDCU UR4, c[0x0][0x384] ;  /* 0x00007080ff0477ac */ /* 0x000e220008000800 */
[----:B------:R-:W1:Y:S01]  /*3b60*/  LDC.64 R16, c[0x0][0x380] ;  /* 0x0000e000ff107b82 */ /* 0x000e620000000a00 */
[----:B------:R-:W-:Y:S01]  /*3b70*/  IMAD.MOV.U32 R4, RZ, RZ, 0x1 ;  /* 0x00000001ff047424 */ /* 0x000fe200078e00ff */
[----:B------:R-:W-:Y:S02]  /*3b80*/  DFMA R6, RZ, R6, RZ ;  /* 0x00000006ff06722b */ /* 0x000fe400000000ff */
[----:B------:R-:W-:-:S06]  /*3b90*/  DSETP.NEU.AND P3, PT, R10, 1, PT ;  /* 0x3ff000000a00742a */ /* 0x000fcc0003f6d000 */
[----:B------:R-:W-:Y:S01]  /*3ba0*/  DADD R8, -R8, R6 ;  /* 0x0000000008087229 */ /* 0x000fe20000000106 */
[----:B------:R-:W-:Y:S02]  /*3bb0*/  IMAD.MOV.U32 R6, RZ, RZ, RZ ;  /* 0x000000ffff067224 */ /* 0x000fe400078e00ff */
[----:B------:R-:W-:Y:S01]  /*3bc0*/  IMAD.MOV.U32 R7, RZ, RZ, R11 ;  /* 0x000000ffff077224 */ /* 0x000fe200078e000b */
[----:B0-----:R-:W1:Y:S04]  /*3bd0*/  MUFU.RCP64H R5, UR4 ;  /* 0x0000000400057d08 */ /* 0x001e680008001800 */
[----:B------:R-:W-:Y:S02]  /*3be0*/  DFMA R8, R14, R12, R8 ;  /* 0x0000000c0e08722b */ /* 0x000fe40000000008 */
        /* <DEDUP_REMOVED lines=10> */
[----:B------:R-:W-:-:S06]  /*3c90*/  DSETP.NEU.AND P2, PT, |R10|, +INF , PT ;  /* 0x7ff000000a00742a */ /* 0x000fcc0003f4d200 */
[----:B------:R-:W-:-:S06]  /*3ca0*/  DFMA R4, R18, R4, R20 ;  /* 0x000000041204722b */ /* 0x000fcc0000000014 */
        /* <DEDUP_REMOVED lines=11> */
[----:B------:R-:W-:Y:S01]  /*3d60*/  MOV R0, 0x3d90 ;  /* 0x00003d9000007802 */ /* 0x000fe20000000f00 */
[----:B------:R-:W-:-:S07]  /*3d70*/  IMAD.MOV.U32 R5, RZ, RZ, -0x3fbc0000 ;  /* 0xc0440000ff057424 */ /* 0x000fce00078e00ff */
[----:B------:R-:W-:Y:S05]  /*3d80*/  CALL.REL.NOINC `($__internal_1_$__cuda_sm20_div_rn_f64_full) ;  /* 0x0000000c00ec7944 */ /* 0x000fea0003c00000 */
.L_x_33:
[----:B------:R-:W0:Y:S01]  /*3d90*/  LDCU UR4, c[0x0][0x384] ;  /* 0x00007080ff0477ac */ /* 0x000e220008000800 */
[----:B------:R-:W1:Y:S01]  /*3da0*/  LDC.64 R16, c[0x0][0x380] ;  /* 0x0000e000ff107b82 */ /* 0x000e620000000a00 */
[----:B------:R-:W-:Y:S01]  /*3db0*/  IMAD.MOV.U32 R6, RZ, RZ, 0x1 ;  /* 0x00000001ff067424 */ /* 0x000fe200078e00ff */
[----:B------:R-:W-:Y:S01]  /*3dc0*/  DMUL R4, R4, 3 ;  /* 0x4008000004047828 */ /* 0x000fe20000000000 */
[----:B------:R-:W-:Y:S01]  /*3dd0*/  IMAD.MOV.U32 R0, RZ, RZ, RZ ;  /* 0x000000ffff007224 */ /* 0x000fe200078e00ff */
[----:B------:R-:W-:-:S06]  /*3de0*/  DSETP.NEU.AND P1, PT, R10, 1, PT ;  /* 0x3ff000000a00742a */ /* 0x000fcc0003f2d000 */
[----:B------:R-:W-:Y:S01]  /*3df0*/  DFMA R8, R4, R12, R8 ;  /* 0x0000000c0408722b */ /* 0x000fe20000000008 */
[----:B------:R-:W-:Y:S01]  /*3e00*/  IMAD.MOV.U32 R12, RZ, RZ, RZ ;  /* 0x000000ffff0c7224 */ /* 0x000fe200078e00ff */
[----:B0-----:R-:W1:Y:S04]  /*3e10*/  MUFU.RCP64H R7, UR4 ;  /* 0x0000000400077d08 */ /* 0x001e680008001800 */
[----:B------:R-:W-:Y:S01]  /*3e20*/  FSEL R12, R12, RZ, P1 ;  /* 0x000000ff0c0c7208 */ /* 0x000fe20000800000 */
        /* <DEDUP_REMOVED lines=12> */
[----:B------:R-:W-:-:S04]  /*3ef0*/  @!P0 IMAD.MOV.U32 R0, RZ, RZ, 0x7ff00000 ;  /* 0x7ff00000ff008424 */ /* 0x000fc800078e00ff */
        /* <DEDUP_REMOVED lines=10> */
.L_x_34:
[----:B------:R-:W0:Y:S01]  /*3fa0*/  LDCU UR4, c[0x0][0x384] ;  /* 0x00007080ff0477ac */ /* 0x000e220008000800 */
[----:B------:R-:W1:Y:S01]  /*3fb0*/  LDC.64 R14, c[0x0][0x380] ;  /* 0x0000e000ff0e7b82 */ /* 0x000e620000000a00 */
[----:B------:R-:W-:Y:S01]  /*3fc0*/  IMAD.MOV.U32 R4, RZ, RZ, 0x1 ;  /* 0x00000001ff047424 */ /* 0x000fe200078e00ff */
[----:B------:R-:W-:Y:S02]  /*3fd0*/  DMUL R6, R6, 4 ;  /* 0x4010000006067828 */ /* 0x000fe40000000000 */
[----:B------:R-:W-:-:S06]  /*3fe0*/  DSETP.NEU.AND P3, PT, R10, 1, PT ;  /* 0x3ff000000a00742a */ /* 0x000fcc0003f6d000 */
[----:B------:R-:W-:Y:S01]  /*3ff0*/  DFMA R8, R6, R12, R8 ;  /* 0x0000000c0608722b */ /* 0x000fe20000000008 */
[----:B------:R-:W-:Y:S02]  /*4000*/  IMAD.MOV.U32 R6, RZ, RZ, RZ ;  /* 0x000000ffff067224 */ /* 0x000fe400078e00ff */
[----:B------:R-:W-:Y:S01]  /*4010*/  IMAD.MOV.U32 R7, RZ, RZ, R11 ;  /* 0x000000ffff077224 */ /* 0x000fe200078e000b */
        /* <DEDUP_REMOVED lines=13> */
[----:B------:R-:W-:Y:S01]  /*40f0*/  @!P0 IMAD.MOV.U32 R0, RZ, RZ, 0x7ff00000 ;  /* 0x7ff00000ff008424 */ /* 0x000fe200078e00ff */
[----:B------:R-:W-:Y:S01]  /*4100*/  @!P0 ISETP.GE.AND P1, PT, R11, RZ, PT ;  /* 0x000000ff0b00820c */ /* 0x000fe20003f26270 */
[----:B------:R-:W-:Y:S02]  /*4110*/  @!P0 IMAD.MOV.U32 R6, RZ, RZ, RZ ;  /* 0x000000ffff068224 */ /* 0x000fe400078e00ff */
[----:B------:R-:W-:Y:S01]  /*4120*/  FFMA R2, RZ, UR4, R5 ;  /* 0x00000004ff027c23 */ /* 0x000fe20008000005 */
[----:B------:R-:W-:Y:S02]  /*4130*/  @!P0 SEL R0, R0, 0xfff00000, P1 ;  /* 0xfff0000000008807 */ /* 0x000fe40000800000 */
        /* <DEDUP_REMOVED lines=9> */
.L_x_35:
        /* <DEDUP_REMOVED lines=33> */
.L_x_36:
        /* <DEDUP_REMOVED lines=35> */
.L_x_37:
        /* <DEDUP_REMOVED lines=33> */
.L_x_38:
[----:B------:R-:W0:Y:S01]  /*4820*/  LDCU UR4, c[0x0][0x384] ;  /* 0x00007080ff0477ac */ /* 0x000e220008000800 */
[----:B------:R-:W1:Y:S01]  /*4830*/  LDC.64 R14, c[0x0][0x380] ;  /* 0x0000e000ff0e7b82 */ /* 0x000e620000000a00 */
[----:B------:R-:W-:Y:S01]  /*4840*/  IMAD.MOV.U32 R4, RZ, RZ, 0x1 ;  /* 0x00000001ff047424 */ /* 0x000fe200078e00ff */
[----:B------:R-:W-:-:S08]  /*4850*/  DMUL R6, R6, 8 ;  /* 0x4020000006067828 */ /* 0x000fd00000000000 */
[----:B------:R-:W-:Y:S01]  /*4860*/  DFMA R12, R6, R12, R8 ;  /* 0x0000000c060c722b */ /* 0x000fe20000000008 */
[----:B0-----:R-:W1:Y:S02]  /*4870*/  MUFU.RCP64H R5, UR4 ;  /* 0x0000000400057d08 */ /* 0x001e640008001800 */
[----:B-1----:R-:W-:-:S08]  /*4880*/  DFMA R16, R4, -R14, 1 ;  /* 0x3ff000000410742b */ /* 0x002fd0000000080e */
[----:B------:R-:W-:-:S08]  /*4890*/  DFMA R16, R16, R16, R16 ;  /* 0x000000101010722b */ /* 0x000fd00000000010 */
[----:B------:R-:W-:-:S08]  /*48a0*/  DFMA R16, R4, R16, R4 ;  /* 0x000000100410722b */ /* 0x000fd00000000004 */
[----:B------:R-:W-:-:S08]  /*48b0*/  DFMA R4, R16, -R14, 1 ;  /* 0x3ff000001004742b */ /* 0x000fd0000000080e */
[----:B------:R-:W-:-:S08]  /*48c0*/  DFMA R16, R16, R4, R16 ;  /* 0x000000041010722b */ /* 0x000fd00000000010 */
[----:B------:R-:W-:-:S08]  /*48d0*/  DMUL R4, R16, 100 ;  /* 0x4059000010047828 */ /* 0x000fd00000000000 */
[----:B------:R-:W-:-:S08]  /*48e0*/  DFMA R14, R4, -R14, 100 ;  /* 0x40590000040e742b */ /* 0x000fd0000000080e */
[----:B------:R-:W-:-:S10]  /*48f0*/  DFMA R4, R16, R14, R4 ;  /* 0x0000000e1004722b */ /* 0x000fd40000000004 */
[----:B------:R-:W-:-:S05]  /*4900*/  FFMA R0, RZ, UR4, R5 ;  /* 0x00000004ff007c23 */ /* 0x000fca0008000005 */
[----:B------:R-:W-:-:S13]  /*4910*/  FSETP.GT.AND P0, PT, |R0|, 1.469367938527859385e-39, PT ;  /* 0x001000000000780b */ /* 0x000fda0003f04200 */
[----:B------:R-:W-:Y:S05]  /*4920*/  @P0 BRA `(.L_x_39) ;  /* 0x0000000000100947 */ /* 0x000fea0003800000 */
[----:B------:R-:W-:Y:S01]  /*4930*/  IMAD.MOV.U32 R4, RZ, RZ, RZ ;  /* 0x000000ffff047224 */ /* 0x000fe200078e00ff */
[----:B------:R-:W-:Y:S01]  /*4940*/  MOV R0, 0x4970 ;  /* 0x0000497000007802 */ /* 0x000fe20000000f00 */
[----:B------:R-:W-:-:S07]  /*4950*/  IMAD.MOV.U32 R5, RZ, RZ, 0x40590000 ;  /* 0x40590000ff057424 */ /* 0x000fce00078e00ff */
[----:B------:R-:W-:Y:S05]  /*4960*/  CALL.REL.NOINC `($__internal_1_$__cuda_sm20_div_rn_f64_full) ;  /* 0x0000000000f47944 */ /* 0x000fea0003c00000 */
.L_x_39:
[C---:B------:R-:W-:Y:S02]  /*4970*/  DADD R2, R10.reuse, 9 ;  /* 0x402200000a027429 */ /* 0x040fe40000000000 */
[----:B------:R-:W-:Y:S01]  /*4980*/  DSETP.NEU.AND P1, PT, R10, 1, PT ;  /* 0x3ff000000a00742a */ /* 0x000fe20003f2d000 */
[----:B------:R-:W-:Y:S01]  /*4990*/  IMAD.MOV.U32 R10, RZ, RZ, RZ ;  /* 0x000000ffff0a7224 */ /* 0x000fe200078e00ff */
[----:B------:R-:W-:-:S06]  /*49a0*/  DMUL R4, R4, -9 ;  /* 0xc022000004047828 */ /* 0x000fcc0000000000 */
[----:B------:R-:W-:-:S04]  /*49b0*/  LOP3.LUT R2, R3, 0x7ff00000, RZ, 0xc0, !PT ;  /* 0x7ff0000003027812 */ /* 0x000fc800078ec0ff */
[----:B------:R-:W-:-:S13]  /*49c0*/  ISETP.NE.OR P2, PT, R2, 0x7ff00000, P2 ;  /* 0x7ff000000200780c */ /* 0x000fda0001745670 */
[----:B------:R-:W-:Y:S01]  /*49d0*/  @!P2 IMAD.MOV.U32 R0, RZ, RZ, -0x100000 ;  /* 0xfff00000ff00a424 */ /* 0x000fe200078e00ff */
[----:B------:R-:W-:Y:S01]  /*49e0*/  @!P2 ISETP.GE.AND P0, PT, R11, RZ, PT ;  /* 0x000000ff0b00a20c */ /* 0x000fe20003f06270 */
[----:B------:R-:W-:-:S03]  /*49f0*/  @!P2 IMAD.MOV.U32 R10, RZ, RZ, RZ ;  /* 0x000000ffff0aa224 */ /* 0x000fc600078e00ff */
[----:B------:R-:W-:Y:S02]  /*4a00*/  @!P2 SEL R0, R0, 0x7ff00000, !P0 ;  /* 0x7ff000000000a807 */ /* 0x000fe40004000000 */
[----:B------:R-:W-:-:S03]  /*4a10*/  FSEL R2, R10, RZ, P1 ;  /* 0x000000ff0a027208 */ /* 0x000fc60000800000 */
[----:B------:R-:W-:-:S05]  /*4a20*/  @!P2 IMAD.MOV.U32 R11, RZ, RZ, R0 ;  /* 0x000000ffff0ba224 */ /* 0x000fca00078e0000 */
[----:B------:R-:W-:-:S06]  /*4a30*/  FSEL R3, R11, 1.875, P1 ;  /* 0x3ff000000b037808 */ /* 0x000fcc0000800000 */
[----:B------:R-:W-:-:S11]  /*4a40*/  DFMA R12, R4, R2, R12 ;  /* 0x00000002040c722b */ /* 0x000fd6000000000c */
.L_x_13:
[----:B------:R-:W0:Y:S02]  /*4a50*/  LDC.64 R2, c[0x0][0x390] ;  /* 0x0000e400ff027b82 */ /* 0x000e240000000a00 */
[----:B0-----:R-:W-:Y:S01]  /*4a60*/  STG.E.64 desc[UR6][R2.64], R12 ;  /* 0x0000000c02007986 */ /* 0x001fe2000c101b06 */
[----:B------:R-:W-:Y:S05]  /*4a70*/  EXIT ;  /* 0x000000000000794d */ /* 0x000fea0003800000 */
        .weak           $__internal_0_$__cuda_sm20_dblrcp_rn_slowpath_v3
        .type           $__internal_0_$__cuda_sm20_dblrcp_rn_slowpath_v3,@function
        .size           $__internal_0_$__cuda_sm20_dblrcp_rn_slowpath_v3,($__internal_1_$__cuda_sm20_div_rn_f64_full - $__internal_0_$__cuda_sm20_dblrcp_rn_slowpath_v3)
$__internal_0_$__cuda_sm20_dblrcp_rn_slowpath_v3:
[----:B------:R-:W0:Y:S08]  /*4a80*/  LDC.64 R8, c[0x0][0x380] ;  /* 0x0000e000ff087b82 */ /* 0x000e300000000a00 */
[----:B------:R-:W1:Y:S01]  /*4a90*/  LDC R4, c[0x0][0x384] ;  /* 0x0000e100ff047b82 */ /* 0x000e620000000800 */
[----:B0-----:R-:W-:-:S14]  /*4aa0*/  DSETP.GTU.AND P0, PT, |R8|, +INF , PT ;  /* 0x7ff000000800742a */ /* 0x001fdc0003f0c200 */
[----:B-1----:R-:W-:Y:S05]  /*4ab0*/  @P0 BRA `(.L_x_40) ;  /* 0x0000000000840947 */ /* 0x002fea0003800000 */
[----:B------:R-:W-:-:S05]  /*4ac0*/  LOP3.LUT R5, R4, 0x7fffffff, RZ, 0xc0, !PT ;  /* 0x7fffffff04057812 */ /* 0x000fca00078ec0ff */
[----:B------:R-:W-:-:S05]  /*4ad0*/  VIADD R2, R5, 0xffffffff ;  /* 0xffffffff05027836 */ /* 0x000fca0000000000 */
[----:B------:R-:W-:-:S13]  /*4ae0*/  ISETP.GE.U32.AND P0, PT, R2, 0x7fefffff, PT ;  /* 0x7fefffff0200780c */ /* 0x000fda0003f06070 */
[----:B------:R-:W-:Y:S01]  /*4af0*/  @P0 LOP3.LUT R3, R4, 0x7ff00000, RZ, 0x3c, !PT ;  /* 0x7ff0000004030812 */ /* 0x000fe200078e3cff */
[----:B------:R-:W-:Y:S01]  /*4b00*/  @P0 IMAD.MOV.U32 R2, RZ, RZ, RZ ;  /* 0x000000ffff020224 */ /* 0x000fe200078e00ff */
[----:B------:R-:W-:Y:S06]  /*4b10*/  @P0 BRA `(.L_x_41) ;  /* 0x0000000000740947 */ /* 0x000fec0003800000 */
[----:B------:R-:W-:-:S13]  /*4b20*/  ISETP.GE.U32.AND P0, PT, R5, 0x1000001, PT ;  /* 0x010000010500780c */ /* 0x000fda0003f06070 */
[----:B------:R-:W-:Y:S05]  /*4b30*/  @!P0 BRA `(.L_x_42) ;  /* 0x00000000003c8947 */ /* 0x000fea0003800000 */
[----:B------:R-:W0:Y:S01]  /*4b40*/  LDCU UR4, c[0x0][0x380] ;  /* 0x00007000ff0477ac */ /* 0x000e220008000800 */
[----:B------:R-:W-:Y:S02]  /*4b50*/  VIADD R3, R4, 0xc0200000 ;  /* 0xc020000004037836 */ /* 0x000fe40000000000 */
[----:B------:R-:W-:Y:S02]  /*4b60*/  IMAD.MOV.U32 R4, RZ, RZ, R7 ;  /* 0x000000ffff047224 */ /* 0x000fe400078e0007 */
[----:B------:R-:W1:Y:S01]  /*4b70*/  MUFU.RCP64H R5, R3 ;  /* 0x0000000300057308 */ /* 0x000e620000001800 */
[----:B0-----:R-:W-:-:S06]  /*4b80*/  MOV R2, UR4 ;  /* 0x0000000400027c02 */ /* 0x001fcc0008000f00 */
[----:B-1----:R-:W-:-:S08]  /*4b90*/  DFMA R6, -R2, R4, 1 ;  /* 0x3ff000000206742b */ /* 0x002fd00000000104 */
[----:B------:R-:W-:-:S08]  /*4ba0*/  DFMA R6, R6, R6, R6 ;  /* 0x000000060606722b */ /* 0x000fd00000000006 */
[----:B------:R-:W-:-:S08]  /*4bb0*/  DFMA R6, R4, R6, R4 ;  /* 0x000000060406722b */ /* 0x000fd00000000004 */
[----:B------:R-:W-:-:S08]  /*4bc0*/  DFMA R4, -R2, R6, 1 ;  /* 0x3ff000000204742b */ /* 0x000fd00000000106 */
[----:B------:R-:W-:-:S08]  /*4bd0*/  DFMA R4, R6, R4, R6 ;  /* 0x000000040604722b */ /* 0x000fd00000000006 */
[----:B------:R-:W-:-:S08]  /*4be0*/  DMUL R4, R4, 2.2250738585072013831e-308 ;  /* 0x0010000004047828 */ /* 0x000fd00000000000 */
[----:B------:R-:W-:-:S08]  /*4bf0*/  DFMA R6, R4, -R8, 1 ;  /* 0x3ff000000406742b */ /* 0x000fd00000000808 */
[----:B------:R-:W-:-:S08]  /*4c00*/  DFMA R6, R6, R6, R6 ;  /* 0x000000060606722b */ /* 0x000fd00000000006 */
[----:B------:R-:W-:Y:S01]  /*4c10*/  DFMA R2, R4, R6, R4 ;  /* 0x000000060402722b */ /* 0x000fe20000000004 */
[----:B------:R-:W-:Y:S10]  /*4c20*/  BRA `(.L_x_41) ;  /* 0x0000000000307947 */ /* 0x000ff40003800000 */
.L_x_42:
[----:B------:R-:W-:Y:S01]  /*4c30*/  DMUL R4, R8, 8.11296384146066816958e+31 ;  /* 0x4690000008047828 */ /* 0x000fe20000000000 */
[----:B------:R-:W-:-:S05]  /*4c40*/  IMAD.MOV.U32 R2, RZ, RZ, R7 ;  /* 0x000000ffff027224 */ /* 0x000fca00078e0007 */
[----:B------:R-:W0:Y:S02]  /*4c50*/  MUFU.RCP64H R3, R5 ;  /* 0x0000000500037308 */ /* 0x000e240000001800 */
[----:B0-----:R-:W-:-:S08]  /*4c60*/  DFMA R6, -R4, R2, 1 ;  /* 0x3ff000000406742b */ /* 0x001fd00000000102 */
[----:B------:R-:W-:-:S08]  /*4c70*/  DFMA R6, R6, R6, R6 ;  /* 0x000000060606722b */ /* 0x000fd00000000006 */
[----:B------:R-:W-:-:S08]  /*4c80*/  DFMA R6, R2, R6, R2 ;  /* 0x000000060206722b */ /* 0x000fd00000000002 */
[----:B------:R-:W-:-:S08]  /*4c90*/  DFMA R2, -R4, R6, 1 ;  /* 0x3ff000000402742b */ /* 0x000fd00000000106 */
[----:B------:R-:W-:-:S08]  /*4ca0*/  DFMA R2, R6, R2, R6 ;  /* 0x000000020602722b */ /* 0x000fd00000000006 */
[----:B------:R-:W-:Y:S01]  /*4cb0*/  DMUL R2, R2, 8.11296384146066816958e+31 ;  /* 0x4690000002027828 */ /* 0x000fe20000000000 */
[----:B------:R-:W-:Y:S10]  /*4cc0*/  BRA `(.L_x_41) ;  /* 0x0000000000087947 */ /* 0x000ff40003800000 */
.L_x_40:
[----:B------:R-:W0:Y:S01]  /*4cd0*/  LDC R2, c[0x0][0x380] ;  /* 0x0000e000ff027b82 */ /* 0x000e220000000800 */
[----:B------:R-:W-:-:S07]  /*4ce0*/  LOP3.LUT R3, R4, 0x80000, RZ, 0xfc, !PT ;  /* 0x0008000004037812 */ /* 0x000fce00078efcff */
.L_x_41:
[----:B0-----:R-:W-:Y:S02]  /*4cf0*/  IMAD.MOV.U32 R10, RZ, RZ, R2 ;  /* 0x000000ffff0a7224 */ /* 0x001fe400078e0002 */
[----:B------:R-:W-:Y:S02]  /*4d00*/  IMAD.MOV.U32 R11, RZ, RZ, R3 ;  /* 0x000000ffff0b7224 */ /* 0x000fe400078e0003 */
[----:B------:R-:W-:Y:S02]  /*4d10*/  IMAD.MOV.U32 R2, RZ, RZ, R0 ;  /* 0x000000ffff027224 */ /* 0x000fe400078e0000 */
[----:B------:R-:W-:-:S04]  /*4d20*/  IMAD.MOV.U32 R3, RZ, RZ, 0x0 ;  /* 0x00000000ff037424 */ /* 0x000fc800078e00ff */
[----:B------:R-:W-:Y:S05]  /*4d30*/  RET.REL.NODEC R2 `(_Z8kernel_1ddPd) ;  /* 0xffffffb002b07950 */ /* 0x000fea0003c3ffff */
        .weak           $__internal_1_$__cuda_sm20_div_rn_f64_full
        .type           $__internal_1_$__cuda_sm20_div_rn_f64_full,@function
        .size           $__internal_1_$__cuda_sm20_div_rn_f64_full,($_Z8kernel_1ddPd$__internal_accurate_pow - $__internal_1_$__cuda_sm20_div_rn_f64_full)
$__internal_1_$__cuda_sm20_div_rn_f64_full:
[C---:B------:R-:W-:Y:S01]  /*4d40*/  FSETP.GEU.AND P0, PT, |R3|.reuse, 1.469367938527859385e-39, PT ;  /* 0x001000000300780b */ /* 0x040fe20003f0e200 */
[----:B------:R-:W-:Y:S01]  /*4d50*/  IMAD.U32 R28, RZ, RZ, UR8 ;  /* 0x00000008ff1c7e24 */ /* 0x000fe2000f8e00ff */
[----:B------:R-:W-:Y:S01]  /*4d60*/  LOP3.LUT R2, R3, 0x800fffff, RZ, 0xc0, !PT ;  /* 0x800fffff03027812 */ /* 0x000fe200078ec0ff */
[----:B------:R-:W-:Y:S02]  /*4d70*/  IMAD.MOV.U32 R29, RZ, RZ, R3 ;  /* 0x000000ffff1d7224 */ /* 0x000fe400078e0003 */
[----:B------:R-:W-:Y:S01]  /*4d80*/  IMAD.U32 R26, RZ, RZ, UR8 ;  /* 0x00000008ff1a7e24 */ /* 0x000fe2000f8e00ff */
[----:B------:R-:W-:Y:S01]  /*4d90*/  LOP3.LUT R27, R2, 0x3ff00000, RZ, 0xfc, !PT ;  /* 0x3ff00000021b7812 */ /* 0x000fe200078efcff */
[----:B------:R-:W-:Y:S02]  /*4da0*/  IMAD.MOV.U32 R6, RZ, RZ, 0x1 ;  /* 0x00000001ff067424 */ /* 0x000fe400078e00ff */
[----:B------:R-:W-:Y:S02]  /*4db0*/  IMAD.MOV.U32 R35, RZ, RZ, R5 ;  /* 0x000000ffff237224 */ /* 0x000fe400078e0005 */
[----:B------:R-:W-:-:S02]  /*4dc0*/  IMAD.MOV.U32 R34, RZ, RZ, R4 ;  /* 0x000000ffff227224 */ /* 0x000fc400078e0004 */
[----:B------:R-:W-:Y:S01]  /*4dd0*/  @!P0 DMUL R26, R28, 8.98846567431157953865e+307 ;  /* 0x7fe000001c1a8828 */ /* 0x000fe20000000000 */
[----:B------:R-:W-:Y:S01]  /*4de0*/  LOP3.LUT R2, R35, 0x7ff00000, RZ, 0xc0, !PT ;  /* 0x7ff0000023027812 */ /* 0x000fe200078ec0ff */
[----:B------:R-:W-:Y:S02]  /*4df0*/  IMAD.MOV.U32 R4, RZ, RZ, 0x1ca00000 ;  /* 0x1ca00000ff047424 */ /* 0x000fe400078e00ff */
[----:B------:R-:W-:Y:S02]  /*4e00*/  IMAD.MOV.U32 R30, RZ, RZ, R34 ;  /* 0x000000ffff1e7224 */ /* 0x000fe400078e0022 */
[----:B------:R-:W0:Y:S02]  /*4e10*/  MUFU.RCP64H R7, R27 ;  /* 0x0000001b00077308 */ /* 0x000e240000001800 */
[----:B0-----:R-:W-:-:S08]  /*4e20*/  DFMA R32, R6, -R26, 1 ;  /* 0x3ff000000620742b */ /* 0x001fd0000000081a */
[----:B------:R-:W-:-:S08]  /*4e30*/  DFMA R32, R32, R32, R32 ;  /* 0x000000202020722b */ /* 0x000fd00000000020 */
[----:B------:R-:W-:Y:S01]  /*4e40*/  DFMA R32, R6, R32, R6 ;  /* 0x000000200620722b */ /* 0x000fe20000000006 */
[----:B------:R-:W-:-:S04]  /*4e50*/  LOP3.LUT R6, R3, 0x7ff00000, RZ, 0xc0, !PT ;  /* 0x7ff0000003067812 */ /* 0x000fc800078ec0ff */
[----:B------:R-:W-:-:S03]  /*4e60*/  ISETP.GE.U32.AND P1, PT, R2, R6, PT ;  /* 0x000000060200720c */ /* 0x000fc60003f26070 */
[C---:B------:R-:W-:Y:S01]  /*4e70*/  DFMA R36, R32.reuse, -R26, 1 ;  /* 0x3ff000002024742b */ /* 0x040fe2000000081a */
[----:B------:R-:W-:Y:S02]  /*4e80*/  SEL R5, R4, 0x63400000, !P1 ;  /* 0x6340000004057807 */ /* 0x000fe40004800000 */
[----:B------:R-:W-:Y:S02]  /*4e90*/  FSETP.GEU.AND P1, PT, |R35|, 1.469367938527859385e-39, PT ;  /* 0x001000002300780b */ /* 0x000fe40003f2e200 */
[----:B------:R-:W-:Y:S01]  /*4ea0*/  LOP3.LUT R31, R5, 0x800fffff, R35, 0xf8, !PT ;  /* 0x800fffff051f7812 */ /* 0x000fe200078ef823 */
[----:B------:R-:W-:Y:S02]  /*4eb0*/  IMAD.MOV.U32 R5, RZ, RZ, R2 ;  /* 0x000000ffff057224 */ /* 0x000fe400078e0002 */
[----:B------:R-:W-:-:S08]  /*4ec0*/  DFMA R32, R32, R36, R32 ;  /* 0x000000242020722b */ /* 0x000fd00000000020 */
[----:B------:R-:W-:Y:S05]  /*4ed0*/  @P1 BRA `(.L_x_43) ;  /* 0x0000000000201947 */ /* 0x000fea0003800000 */
[----:B------:R-:W-:Y:S01]  /*4ee0*/  LOP3.LUT R5, R29, 0x7ff00000, RZ, 0xc0, !PT ;  /* 0x7ff000001d057812 */ /* 0x000fe200078ec0ff */
[----:B------:R-:W-:-:S03]  /*4ef0*/  IMAD.MOV.U32 R36, RZ, RZ, RZ ;  /* 0x000000ffff247224 */ /* 0x000fc600078e00ff */
[----:B------:R-:W-:-:S04]  /*4f00*/  ISETP.GE.U32.AND P1, PT, R2, R5, PT ;  /* 0x000000050200720c */ /* 0x000fc80003f26070 */
[----:B------:R-:W-:-:S04]  /*4f10*/  SEL R5, R4, 0x63400000, !P1 ;  /* 0x6340000004057807 */ /* 0x000fc80004800000 */
[----:B------:R-:W-:-:S04]  /*4f20*/  LOP3.LUT R5, R5, 0x80000000, R35, 0xf8, !PT ;  /* 0x8000000005057812 */ /* 0x000fc800078ef823 */
[----:B------:R-:W-:-:S06]  /*4f30*/  LOP3.LUT R37, R5, 0x100000, RZ, 0xfc, !PT ;  /* 0x0010000005257812 */ /* 0x000fcc00078efcff */
[----:B------:R-:W-:-:S10]  /*4f40*/  DFMA R30, R30, 2, -R36 ;  /* 0x400000001e1e782b */ /* 0x000fd40000000824 */
[----:B------:R-:W-:-:S07]  /*4f50*/  LOP3.LUT R5, R31, 0x7ff00000, RZ, 0xc0, !PT ;  /* 0x7ff000001f057812 */ /* 0x000fce00078ec0ff */
.L_x_43:
[----:B------:R-:W-:Y:S01]  /*4f60*/  VIADD R7, R5, 0xffffffff ;  /* 0xffffffff05077836 */ /* 0x000fe20000000000 */
[----:B------:R-:W-:Y:S01]  /*4f70*/  @!P0 LOP3.LUT R6, R27, 0x7ff00000, RZ, 0xc0, !PT ;  /* 0x7ff000001b068812 */ /* 0x000fe200078ec0ff */
[----:B------:R-:W-:-:S03]  /*4f80*/  DMUL R38, R32, R30 ;  /* 0x0000001e20267228 */ /* 0x000fc60000000000 */
[----:B------:R-:W-:Y:S01]  /*4f90*/  ISETP.GT.U32.AND P0, PT, R7, 0x7feffffe, PT ;  /* 0x7feffffe0700780c */ /* 0x000fe20003f04070 */
[----:B------:R-:W-:-:S04]  /*4fa0*/  VIADD R7, R6, 0xffffffff ;  /* 0xffffffff06077836 */ /* 0x000fc80000000000 */
[----:B------:R-:W-:Y:S01]  /*4fb0*/  DFMA R36, R38, -R26, R30 ;  /* 0x8000001a2624722b */ /* 0x000fe2000000001e */
[----:B------:R-:W-:-:S07]  /*4fc0*/  ISETP.GT.U32.OR P0, PT, R7, 0x7feffffe, P0 ;  /* 0x7feffffe0700780c */ /* 0x000fce0000704470 */
[----:B------:R-:W-:-:S06]  /*4fd0*/  DFMA R32, R32, R36, R38 ;  /* 0x000000242020722b */ /* 0x000fcc0000000026 */
[----:B------:R-:W-:Y:S05]  /*4fe0*/  @P0 BRA `(.L_x_44) ;  /* 0x0000000000740947 */ /* 0x000fea0003800000 */
[----:B------:R-:W-:-:S04]  /*4ff0*/  LOP3.LUT R5, R29, 0x7ff00000, RZ, 0xc0, !PT ;  /* 0x7ff000001d057812 */ /* 0x000fc800078ec0ff */
[CC--:B------:R-:W-:Y:S02]  /*5000*/  VIADDMNMX R6, R2.reuse, -R5.reuse, 0xb9600000, !PT ;  /* 0xb960000002067446 */ /* 0x0c0fe40007800905 */
[----:B------:R-:W-:Y:S02]  /*5010*/  ISETP.GE.U32.AND P0, PT, R2, R5, PT ;  /* 0x000000050200720c */ /* 0x000fe40003f06070 */
[----:B------:R-:W-:Y:S02]  /*5020*/  VIMNMX R6, PT, PT, R6, 0x46a00000, PT ;  /* 0x46a0000006067848 */ /* 0x000fe40003fe0100 */
[----:B------:R-:W-:-:S05]  /*5030*/  SEL R5, R4, 0x63400000, !P0 ;  /* 0x6340000004057807 */ /* 0x000fca0004000000 */
[----:B------:R-:W-:Y:S02]  /*5040*/  IMAD.IADD R5, R6, 0x1, -R5 ;  /* 0x0000000106057824 */ /* 0x000fe400078e0a05 */
[----:B------:R-:W-:Y:S02]  /*5050*/  IMAD.MOV.U32 R6, RZ, RZ, RZ ;  /* 0x000000ffff067224 */ /* 0x000fe400078e00ff */
[----:B------:R-:W-:-:S06]  /*5060*/  VIADD R7, R5, 0x7fe00000 ;  /* 0x7fe0000005077836 */ /* 0x000fcc0000000000 */
[----:B------:R-:W-:-:S10]  /*5070*/  DMUL R36, R32, R6 ;  /* 0x0000000620247228 */ /* 0x000fd40000000000 */
[----:B------:R-:W-:-:S13]  /*5080*/  FSETP.GTU.AND P0, PT, |R37|, 1.469367938527859385e-39, PT ;  /* 0x001000002500780b */ /* 0x000fda0003f0c200 */
[----:B------:R-:W-:Y:S05]  /*5090*/  @P0 BRA `(.L_x_45) ;  /* 0x0000000000a80947 */ /* 0x000fea0003800000 */
[----:B------:R-:W-:-:S06]  /*50a0*/  DFMA R26, R32, -R26, R30 ;  /* 0x8000001a201a722b */ /* 0x000fcc000000001e */
[----:B------:R-:W-:-:S04]  /*50b0*/  IMAD.MOV.U32 R26, RZ, RZ, RZ ;  /* 0x000000ffff1a7224 */ /* 0x000fc800078e00ff */
[C---:B------:R-:W-:Y:S02]  /*50c0*/  FSETP.NEU.AND P0, PT, R27.reuse, RZ, PT ;  /* 0x000000ff1b00720b */ /* 0x040fe40003f0d000 */
[----:B------:R-:W-:-:S04]  /*50d0*/  LOP3.LUT R2, R27, 0x80000000, R29, 0x48, !PT ;  /* 0x800000001b027812 */ /* 0x000fc800078e481d */
[----:B------:R-:W-:-:S07]  /*50e0*/  LOP3.LUT R27, R2, R7, RZ, 0xfc, !PT ;  /* 0x00000007021b7212 */ /* 0x000fce00078efcff */
[----:B------:R-:W-:Y:S05]  /*50f0*/  @!P0 BRA `(.L_x_45) ;  /* 0x0000000000908947 */ /* 0x000fea0003800000 */
[----:B------:R-:W-:Y:S01]  /*5100*/  IMAD.MOV R7, RZ, RZ, -R5 ;  /* 0x000000ffff077224 */ /* 0x000fe200078e0a05 */
[----:B------:R-:W-:Y:S01]  /*5110*/  IADD3 R5, PT, PT, -R5, -0x43300000, RZ ;  /* 0xbcd0000005057810 */ /* 0x000fe20007ffe1ff */
[----:B------:R-:W-:-:S06]  /*5120*/  IMAD.MOV.U32 R6, RZ, RZ, RZ ;  /* 0x000000ffff067224 */ /* 0x000fcc00078e00ff */
[----:B------:R-:W-:Y:S02]  /*5130*/  DFMA R6, R36, -R6, R32 ;  /* 0x800000062406722b */ /* 0x000fe40000000020 */
[----:B------:R-:W-:-:S08]  /*5140*/  DMUL.RP R32, R32, R26 ;  /* 0x0000001a20207228 */ /* 0x000fd00000008000 */
[----:B------:R-:W-:Y:S02]  /*5150*/  FSETP.NEU.AND P0, PT, |R7|, R5, PT ;  /* 0x000000050700720b */ /* 0x000fe40003f0d200 */
[----:B------:R-:W-:Y:S02]  /*5160*/  LOP3.LUT R4, R33, R2, RZ, 0x3c, !PT ;  /* 0x0000000221047212 */ /* 0x000fe400078e3cff */
[----:B------:R-:W-:Y:S02]  /*5170*/  FSEL R2, R32, R36, !P0 ;  /* 0x0000002420027208 */ /* 0x000fe40004000000 */
[----:B------:R-:W-:-:S03]  /*5180*/  FSEL R5, R4, R37, !P0 ;  /* 0x0000002504057208 */ /* 0x000fc60004000000 */
[----:B------:R-:W-:Y:S02]  /*5190*/  IMAD.MOV.U32 R36, RZ, RZ, R2 ;  /* 0x000000ffff247224 */ /* 0x000fe400078e0002 */
[----:B------:R-:W-:Y:S01]  /*51a0*/  IMAD.MOV.U32 R37, RZ, RZ, R5 ;  /* 0x000000ffff257224 */ /* 0x000fe200078e0005 */
[----:B------:R-:W-:Y:S06]  /*51b0*/  BRA `(.L_x_45) ;  /* 0x0000000000607947 */ /* 0x000fec0003800000 */
.L_x_44:
[----:B------:R-:W-:-:S14]  /*51c0*/  DSETP.NAN.AND P0, PT, R34, R34, PT ;  /* 0x000000222200722a */ /* 0x000fdc0003f08000 */
[----:B------:R-:W-:Y:S05]  /*51d0*/  @P0 BRA `(.L_x_46) ;  /* 0x00000000004c0947 */ /* 0x000fea0003800000 */
[----:B------:R-:W-:-:S14]  /*51e0*/  DSETP.NAN.AND P0, PT, R28, R28, PT ;  /* 0x0000001c1c00722a */ /* 0x000fdc0003f08000 */
[----:B------:R-:W-:Y:S05]  /*51f0*/  @P0 BRA `(.L_x_47) ;  /* 0x0000000000340947 */ /* 0x000fea0003800000 */
[----:B------:R-:W-:Y:S01]  /*5200*/  ISETP.NE.AND P0, PT, R5, R6, PT ;  /* 0x000000060500720c */ /* 0x000fe20003f05270 */
[----:B------:R-:W-:Y:S02]  /*5210*/  IMAD.MOV.U32 R36, RZ, RZ, 0x0 ;  /* 0x00000000ff247424 */ /* 0x000fe400078e00ff */
[----:B------:R-:W-:-:S10]  /*5220*/  IMAD.MOV.U32 R37, RZ, RZ, -0x80000 ;  /* 0xfff80000ff257424 */ /* 0x000fd400078e00ff */
[----:B------:R-:W-:Y:S05]  /*5230*/  @!P0 BRA `(.L_x_45) ;  /* 0x0000000000408947 */ /* 0x000fea0003800000 */
[----:B------:R-:W-:Y:S02]  /*5240*/  ISETP.NE.AND P0, PT, R5, 0x7ff00000, PT ;  /* 0x7ff000000500780c */ /* 0x000fe40003f05270 */
[----:B------:R-:W-:Y:S02]  /*5250*/  LOP3.LUT R5, R35, 0x80000000, R29, 0x48, !PT ;  /* 0x8000000023057812 */ /* 0x000fe400078e481d */
[----:B------:R-:W-:-:S13]  /*5260*/  ISETP.EQ.OR P0, PT, R6, RZ, !P0 ;  /* 0x000000ff0600720c */ /* 0x000fda0004702670 */
[----:B------:R-:W-:Y:S01]  /*5270*/  @P0 LOP3.LUT R2, R5, 0x7ff00000, RZ, 0xfc, !PT ;  /* 0x7ff0000005020812 */ /* 0x000fe200078efcff */
[----:B------:R-:W-:Y:S02]  /*5280*/  @!P0 IMAD.MOV.U32 R36, RZ, RZ, RZ ;  /* 0x000000ffff248224 */ /* 0x000fe400078e00ff */
[----:B------:R-:W-:Y:S02]  /*5290*/  @!P0 IMAD.MOV.U32 R37, RZ, RZ, R5 ;  /* 0x000000ffff258224 */ /* 0x000fe400078e0005 */
[----:B------:R-:W-:Y:S02]  /*52a0*/  @P0 IMAD.MOV.U32 R36, RZ, RZ, RZ ;  /* 0x000000ffff240224 */ /* 0x000fe400078e00ff */
[----:B------:R-:W-:Y:S01]  /*52b0*/  @P0 IMAD.MOV.U32 R37, RZ, RZ, R2 ;  /* 0x000000ffff250224 */ /* 0x000fe200078e0002 */
[----:B------:R-:W-:Y:S06]  /*52c0*/  BRA `(.L_x_45) ;  /* 0x00000000001c7947 */ /* 0x000fec0003800000 */
.L_x_47:
[----:B------:R-:W-:Y:S01]  /*52d0*/  LOP3.LUT R5, R29, 0x80000, RZ, 0xfc, !PT ;  /* 0x000800001d057812 */ /* 0x000fe200078efcff */
[----:B------:R-:W-:-:S04]  /*52e0*/  IMAD.MOV.U32 R36, RZ, RZ, R28 ;  /* 0x000000ffff247224 */ /* 0x000fc800078e001c */
[----:B------:R-:W-:Y:S01]  /*52f0*/  IMAD.MOV.U32 R37, RZ, RZ, R5 ;  /* 0x000000ffff257224 */ /* 0x000fe200078e0005 */
[----:B------:R-:W-:Y:S06]  /*5300*/  BRA `(.L_x_45) ;  /* 0x00000000000c7947 */ /* 0x000fec0003800000 */
.L_x_46:
[----:B------:R-:W-:Y:S01]  /*5310*/  LOP3.LUT R5, R35, 0x80000, RZ, 0xfc, !PT ;  /* 0x0008000023057812 */ /* 0x000fe200078efcff */
[----:B------:R-:W-:-:S04]  /*5320*/  IMAD.MOV.U32 R36, RZ, RZ, R34 ;  /* 0x000000ffff247224 */ /* 0x000fc800078e0022 */
[----:B------:R-:W-:-:S07]  /*5330*/  IMAD.MOV.U32 R37, RZ, RZ, R5 ;  /* 0x000000ffff257224 */ /* 0x000fce00078e0005 */
.L_x_45:
[----:B------:R-:W-:Y:S02]  /*5340*/  IMAD.MOV.U32 R6, RZ, RZ, R0 ;  /* 0x000000ffff067224 */ /* 0x000fe400078e0000 */
[----:B------:R-:W-:Y:S02]  /*5350*/  IMAD.MOV.U32 R7, RZ, RZ, 0x0 ;  /* 0x00000000ff077424 */ /* 0x000fe400078e00ff */
[----:B------:R-:W-:Y:S02]  /*5360*/  IMAD.MOV.U32 R4, RZ, RZ, R36 ;  /* 0x000000ffff047224 */ /* 0x000fe400078e0024 */
[----:B------:R-:W-:Y:S01]  /*5370*/  IMAD.MOV.U32 R5, RZ, RZ, R37 ;  /* 0x000000ffff057224 */ /* 0x000fe200078e0025 */
[----:B------:R-:W-:Y:S06]  /*5380*/  RET.REL.NODEC R6 `(_Z8kernel_1ddPd) ;  /* 0xffffffac061c7950 */ /* 0x000fec0003c3ffff */
        .type           $_Z8kernel_1ddPd$__internal_accurate_pow,@function
        .size           $_Z8kernel_1ddPd$__internal_accurate_pow,(.L_x_52 - $_Z8kernel_1ddPd$__internal_accurate_pow)
$_Z8kernel_1ddPd$__internal_accurate_pow:
[----:B------:R-:W-:Y:S01]  /*5390*/  ISETP.GT.U32.AND P1, PT, R7, 0xfffff, PT ;  /* 0x000fffff0700780c */ /* 0x000fe20003f24070 */
[----:B------:R-:W-:Y:S01]  /*53a0*/  IMAD.MOV.U32 R2, RZ, RZ, R7 ;  /* 0x000000ffff027224 */ /* 0x000fe200078e0007 */
[----:B------:R-:W-:Y:S01]  /*53b0*/  UMOV UR10, 0x7d2cafe2 ;  /* 0x7d2cafe2000a7882 */ /* 0x000fe20000000000 */
[----:B------:R-:W-:Y:S01]  /*53c0*/  IMAD.MOV.U32 R28, RZ, RZ, RZ ;  /* 0x000000ffff1c7224 */ /* 0x000fe200078e00ff */
[----:B------:R-:W-:Y:S01]  /*53d0*/  UMOV UR11, 0x3eb0f5ff ;  /* 0x3eb0f5ff000b7882 */ /* 0x000fe20000000000 */
[----:B------:R-:W-:Y:S01]  /*53e0*/  UMOV UR12, 0x3b39803f ;  /* 0x3b39803f000c7882 */ /* 0x000fe20000000000 */
[----:B------:R-:W-:-:S07]  /*53f0*/  UMOV UR13, 0x3c7abc9e ;  /* 0x3c7abc9e000d7882 */ /* 0x000fce0000000000 */
[----:B------:R-:W-:Y:S01]  /*5400*/  @!P1 DMUL R26, R6, 1.80143985094819840000e+16 ;  /* 0x43500000061a9828 */ /* 0x000fe20000000000 */
[----:B------:R-:W-:-:S09]  /*5410*/  SHF.R.U32.HI R7, RZ, 0x14, R7 ;  /* 0x00000014ff077819 */ /* 0x000fd20000011607 */
[----:B------:R-:W-:Y:S01]  /*5420*/  @!P1 IMAD.MOV.U32 R2, RZ, RZ, R27 ;  /* 0x000000ffff029224 */ /* 0x000fe200078e001b */
[----:B------:R-:W-:Y:S01]  /*5430*/  @!P1 LEA.HI R7, R27, 0xffffffca, RZ, 0xc ;  /* 0xffffffca1b079811 */ /* 0x000fe200078f60ff */
[----:B------:R-:W-:-:S03]  /*5440*/  @!P1 IMAD.MOV.U32 R6, RZ, RZ, R26 ;  /* 0x000000ffff069224 */ /* 0x000fc600078e001a */
[----:B------:R-:W-:Y:S01]  /*5450*/  LOP3.LUT R9, R2, 0x800fffff, RZ, 0xc0, !PT ;  /* 0x800fffff02097812 */ /* 0x000fe200078ec0ff */
[----:B------:R-:W-:-:S03]  /*5460*/  IMAD.MOV.U32 R34, RZ, RZ, R6 ;  /* 0x000000ffff227224 */ /* 0x000fc600078e0006 */
[----:B------:R-:W-:-:S04]  /*5470*/  LOP3.LUT R9, R9, 0x3ff00000, RZ, 0xfc, !PT ;  /* 0x3ff0000009097812 */ /* 0x000fc800078efcff */
[----:B------:R-:W-:Y:S01]  /*5480*/  ISETP.GE.U32.AND P4, PT, R9, 0x3ff6a09f, PT ;  /* 0x3ff6a09f0900780c */ /* 0x000fe20003f86070 */
[----:B------:R-:W-:-:S12]  /*5490*/  IMAD.MOV.U32 R35, RZ, RZ, R9 ;  /* 0x000000ffff237224 */ /* 0x000fd800078e0009 */
[----:B------:R-:W-:-:S04]  /*54a0*/  @P4 VIADD R2, R35, 0xfff00000 ;  /* 0xfff0000023024836 */ /* 0x000fc80000000000 */
[----:B------:R-:W-:Y:S02]  /*54b0*/  @P4 IMAD.MOV.U32 R35, RZ, RZ, R2 ;  /* 0x000000ffff234224 */ /* 0x000fe400078e0002 */
[C---:B------:R-:W-:Y:S02]  /*54c0*/  VIADD R2, R7.reuse, 0xfffffc01 ;  /* 0xfffffc0107027836 */ /* 0x040fe40000000000 */
[----:B------:R-:W-:Y:S02]  /*54d0*/  @P4 VIADD R2, R7, 0xfffffc02 ;  /* 0xfffffc0207024836 */ /* 0x000fe40000000000 */
[C---:B------:R-:W-:Y:S02]  /*54e0*/  DADD R30, R34.reuse, 1 ;  /* 0x3ff00000221e7429 */ /* 0x040fe40000000000 */
[----:B------:R-:W-:-:S04]  /*54f0*/  DADD R34, R34, -1 ;  /* 0xbff0000022227429 */ /* 0x000fc80000000000 */
[----:B------:R-:W0:Y:S02]  /*5500*/  MUFU.RCP64H R29, R31 ;  /* 0x0000001f001d7308 */ /* 0x000e240000001800 */
[----:B0-----:R-:W-:-:S08]  /*5510*/  DFMA R32, -R30, R28, 1 ;  /* 0x3ff000001e20742b */ /* 0x001fd0000000011c */
[----:B------:R-:W-:-:S08]  /*5520*/  DFMA R32, R32, R32, R32 ;  /* 0x000000202020722b */ /* 0x000fd00000000020 */
[----:B------:R-:W-:Y:S01]  /*5530*/  DFMA R32, R28, R32, R28 ;  /* 0x000000201c20722b */ /* 0x000fe2000000001c */
[----:B------:R-:W-:Y:S02]  /*5540*/  IMAD.MOV.U32 R28, RZ, RZ, 0x41ad3b5a ;  /* 0x41ad3b5aff1c7424 */ /* 0x000fe400078e00ff */
[----:B------:R-:W-:-:S05]  /*5550*/  IMAD.MOV.U32 R29, RZ, RZ, 0x3ed0f5d2 ;  /* 0x3ed0f5d2ff1d7424 */ /* 0x000fca00078e00ff */
[----:B------:R-:W-:-:S08]  /*5560*/  DMUL R36, R34, R32 ;  /* 0x0000002022247228 */ /* 0x000fd00000000000 */
[----:B------:R-:W-:-:S08]  /*5570*/  DFMA R36, R34, R32, R36 ;  /* 0x000000202224722b */ /* 0x000fd00000000024 */
[----:B------:R-:W-:-:S08]  /*5580*/  DMUL R38, R36, R36 ;  /* 0x0000002424267228 */ /* 0x000fd00000000000 */
[----:B------:R-:W-:Y:S01]  /*5590*/  DFMA R28, R38, UR10, R28 ;  /* 0x0000000a261c7c2b */ /* 0x000fe2000800001c */
[----:B------:R-:W-:Y:S01]  /*55a0*/  UMOV UR10, 0x75488a3f ;  /* 0x75488a3f000a7882 */ /* 0x000fe20000000000 */
[----:B------:R-:W-:-:S06]  /*55b0*/  UMOV UR11, 0x3ef3b20a ;  /* 0x3ef3b20a000b7882 */ /* 0x000fcc0000000000 */
[----:B------:R-:W-:Y:S01]  /*55c0*/  DFMA R30, R38, R28, UR10 ;  /* 0x0000000a261e7e2b */ /* 0x000fe2000800001c */
[----:B------:R-:W-:Y:S01]  /*55d0*/  UMOV UR10, 0xe4faecd5 ;  /* 0xe4faecd5000a7882 */ /* 0x000fe20000000000 */
[----:B------:R-:W-:Y:S01]  /*55e0*/  UMOV UR11, 0x3f1745cd ;  /* 0x3f1745cd000b7882 */ /* 0x000fe20000000000 */
[----:B------:R-:W-:-:S05]  /*55f0*/  DADD R28, R34, -R36 ;  /* 0x00000000221c7229 */ /* 0x000fca0000000824 */
[----:B------:R-:W-:Y:S01]  /*5600*/  DFMA R30, R38, R30, UR10 ;  /* 0x0000000a261e7e2b */ /* 0x000fe2000800001e */
[----:B------:R-:W-:Y:S01]  /*5610*/  UMOV UR10, 0x258a578b ;  /* 0x258a578b000a7882 */ /* 0x000fe20000000000 */
[----:B------:R-:W-:Y:S01]  /*5620*/  UMOV UR11, 0x3f3c71c7 ;  /* 0x3f3c71c7000b7882 */ /* 0x000fe20000000000 */
[----:B------:R-:W-:-:S05]  /*5630*/  DADD R28, R28, R28 ;  /* 0x000000001c1c7229 */ /* 0x000fca000000001c */
[----:B------:R-:W-:Y:S01]  /*5640*/  DFMA R30, R38, R30, UR10 ;  /* 0x0000000a261e7e2b */ /* 0x000fe2000800001e */
[----:B------:R-:W-:Y:S01]  /*5650*/  UMOV UR10, 0x9242b910 ;  /* 0x9242b910000a7882 */ /* 0x000fe20000000000 */
[----:B------:R-:W-:Y:S01]  /*5660*/  UMOV UR11, 0x3f624924 ;  /* 0x3f624924000b7882 */ /* 0x000fe20000000000 */
[----:B------:R-:W-:-:S05]  /*5670*/  DFMA R28, R34, -R36, R28 ;  /* 0x80000024221c722b */ /* 0x000fca000000001c */
[----:B------:R-:W-:Y:S01]  /*5680*/  DFMA R30, R38, R30, UR10 ;  /* 0x0000000a261e7e2b */ /* 0x000fe2000800001e */
[----:B------:R-:W-:Y:S01]  /*5690*/  UMOV UR10, 0x99999dfb ;  /* 0x99999dfb000a7882 */ /* 0x000fe20000000000 */
[----:B------:R-:W-:Y:S01]  /*56a0*/  UMOV UR11, 0x3f899999 ;  /* 0x3f899999000b7882 */ /* 0x000fe20000000000 */
[----:B------:R-:W-:-:S05]  /*56b0*/  DMUL R28, R32, R28 ;  /* 0x0000001c201c7228 */ /* 0x000fca0000000000 */
[----:B------:R-:W-:Y:S01]  /*56c0*/  DFMA R30, R38, R30, UR10 ;  /* 0x0000000a261e7e2b */ /* 0x000fe2000800001e */
[----:B------:R-:W-:Y:S01]  /*56d0*/  UMOV UR10, 0x55555555 ;  /* 0x55555555000a7882 */ /* 0x000fe20000000000 */
[----:B------:R-:W-:-:S03]  /*56e0*/  UMOV UR11, 0x3fb55555 ;  /* 0x3fb55555000b7882 */ /* 0x000fc60000000000 */
[----:B------:R-:W-:Y:S02]  /*56f0*/  VIADD R41, R29, 0x100000 ;  /* 0x001000001d297836 */ /* 0x000fe40000000000 */
[----:B------:R-:W-:Y:S01]  /*5700*/  IMAD.MOV.U32 R40, RZ, RZ, R28 ;  /* 0x000000ffff287224 */ /* 0x000fe200078e001c */
[----:B------:R-:W-:-:S08]  /*5710*/  DFMA R34, R38, R30, UR10 ;  /* 0x0000000a26227e2b */ /* 0x000fd0000800001e */
[----:B------:R-:W-:Y:S01]  /*5720*/  DADD R32, -R34, UR10 ;  /* 0x0000000a22207e29 */ /* 0x000fe20008000100 */
[----:B------:R-:W-:Y:S01]  /*5730*/  UMOV UR10, 0xb9e7b0 ;  /* 0x00b9e7b0000a7882 */ /* 0x000fe20000000000 */
[----:B------:R-:W-:-:S06]  /*5740*/  UMOV UR11, 0x3c46a4cb ;  /* 0x3c46a4cb000b7882 */ /* 0x000fcc0000000000 */
[----:B------:R-:W-:Y:S02]  /*5750*/  DFMA R32, R38, R30, R32 ;  /* 0x0000001e2620722b */ /* 0x000fe40000000020 */
[----:B------:R-:W-:-:S06]  /*5760*/  DMUL R30, R36, R36 ;  /* 0x00000024241e7228 */ /* 0x000fcc0000000000 */
[----:B------:R-:W-:Y:S01]  /*5770*/  DADD R32, R32, -UR10 ;  /* 0x8000000a20207e29 */ /* 0x000fe20008000000 */
[----:B------:R-:W-:Y:S01]  /*5780*/  UMOV UR10, 0x80000000 ;  /* 0x80000000000a7882 */ /* 0x000fe20000000000 */
[C---:B------:R-:W-:Y:S01]  /*5790*/  DFMA R26, R36.reuse, R36, -R30 ;  /* 0x00000024241a722b */ /* 0x040fe2000000081e */
[----:B------:R-:W-:Y:S01]  /*57a0*/  UMOV UR11, 0x43300000 ;  /* 0x43300000000b7882 */ /* 0x000fe20000000000 */
[----:B------:R-:W-:-:S06]  /*57b0*/  DMUL R38, R36, R30 ;  /* 0x0000001e24267228 */ /* 0x000fcc0000000000 */
[C---:B------:R-:W-:Y:S02]  /*57c0*/  DFMA R40, R36.reuse, R40, R26 ;  /* 0x000000282428722b */ /* 0x040fe4000000001a */
[----:B------:R-:W-:-:S08]  /*57d0*/  DFMA R26, R36, R30, -R38 ;  /* 0x0000001e241a722b */ /* 0x000fd00000000826 */
[----:B------:R-:W-:Y:S02]  /*57e0*/  DFMA R26, R28, R30, R26 ;  /* 0x0000001e1c1a722b */ /* 0x000fe4000000001a */
[----:B------:R-:W-:-:S06]  /*57f0*/  DADD R30, R34, R32 ;  /* 0x00000000221e7229 */ /* 0x000fcc0000000020 */
[----:B------:R-:W-:Y:S02]  /*5800*/  DFMA R26, R36, R40, R26 ;  /* 0x00000028241a722b */ /* 0x000fe4000000001a */
[----:B------:R-:W-:Y:S02]  /*5810*/  DADD R40, R34, -R30 ;  /* 0x0000000022287229 */ /* 0x000fe4000000081e */
[----:B------:R-:W-:-:S06]  /*5820*/  DMUL R34, R30, R38 ;  /* 0x000000261e227228 */ /* 0x000fcc0000000000 */
[----:B------:R-:W-:Y:S02]  /*5830*/  DADD R40, R32, R40 ;  /* 0x0000000020287229 */ /* 0x000fe40000000028 */
[----:B------:R-:W-:-:S08]  /*5840*/  DFMA R32, R30, R38, -R34 ;  /* 0x000000261e20722b */ /* 0x000fd00000000822 */
[----:B------:R-:W-:-:S08]  /*5850*/  DFMA R26, R30, R26, R32 ;  /* 0x0000001a1e1a722b */ /* 0x000fd00000000020 */
[----:B------:R-:W-:-:S08]  /*5860*/  DFMA R40, R40, R38, R26 ;  /* 0x000000262828722b */ /* 0x000fd0000000001a */
[----:B------:R-:W-:-:S08]  /*5870*/  DADD R30, R34, R40 ;  /* 0x00000000221e7229 */ /* 0x000fd00000000028 */
[--C-:B------:R-:W-:Y:S02]  /*5880*/  DADD R26, R36, R30.reuse ;  /* 0x00000000241a7229 */ /* 0x100fe4000000001e */
[----:B------:R-:W-:-:S06]  /*5890*/  DADD R34, R34, -R30 ;  /* 0x0000000022227229 */ /* 0x000fcc000000081e */
[----:B------:R-:W-:Y:S02]  /*58a0*/  DADD R36, R36, -R26 ;  /* 0x0000000024247229 */ /* 0x000fe4000000081a */
[----:B------:R-:W-:-:S06]  /*58b0*/  DADD R34, R40, R34 ;  /* 0x0000000028227229 */ /* 0x000fcc0000000022 */
[----:B------:R-:W-:Y:S01]  /*58c0*/  DADD R36, R30, R36 ;  /* 0x000000001e247229 */ /* 0x000fe20000000024 */
[----:B------:R-:W-:Y:S01]  /*58d0*/  LOP3.LUT R30, R2, 0x80000000, RZ, 0x3c, !PT ;  /* 0x80000000021e7812 */ /* 0x000fe200078e3cff */
[----:B------:R-:W-:-:S06]  /*58e0*/  IMAD.MOV.U32 R31, RZ, RZ, 0x43300000 ;  /* 0x43300000ff1f7424 */ /* 0x000fcc00078e00ff */
[----:B------:R-:W-:Y:S02]  /*58f0*/  DADD R34, R34, R36 ;  /* 0x0000000022227229 */ /* 0x000fe40000000024 */
[----:B------:R-:W-:Y:S01]  /*5900*/  DADD R30, R30, -UR10 ;  /* 0x8000000a1e1e7e29 */ /* 0x000fe20008000000 */
[----:B------:R-:W-:Y:S01]  /*5910*/  UMOV UR10, 0xfefa39ef ;  /* 0xfefa39ef000a7882 */ /* 0x000fe20000000000 */
[----:B------:R-:W-:-:S04]  /*5920*/  UMOV UR11, 0x3fe62e42 ;  /* 0x3fe62e42000b7882 */ /* 0x000fc80000000000 */
[----:B------:R-:W-:-:S08]  /*5930*/  DADD R28, R28, R34 ;  /* 0x000000001c1c7229 */ /* 0x000fd00000000022 */
[----:B------:R-:W-:-:S08]  /*5940*/  DADD R32, R26, R28 ;  /* 0x000000001a207229 */ /* 0x000fd0000000001c */
[--C-:B------:R-:W-:Y:S02]  /*5950*/  DFMA R6, R30, UR10, R32.reuse ;  /* 0x0000000a1e067c2b */ /* 0x100fe40008000020 */
[----:B------:R-:W-:-:S06]  /*5960*/  DADD R34, R26, -R32 ;  /* 0x000000001a227229 */ /* 0x000fcc0000000820 */
[----:B------:R-:W-:Y:S02]  /*5970*/  DFMA R26, R30, -UR10, R6 ;  /* 0x8000000a1e1a7c2b */ /* 0x000fe40008000006 */
[----:B------:R-:W-:-:S06]  /*5980*/  DADD R34, R28, R34 ;  /* 0x000000001c227229 */ /* 0x000fcc0000000022 */
[----:B------:R-:W-:-:S08]  /*5990*/  DADD R26, -R32, R26 ;  /* 0x00000000201a7229 */ /* 0x000fd0000000011a */
[----:B------:R-:W-:-:S08]  /*59a0*/  DADD R26, R34, -R26 ;  /* 0x00000000221a7229 */ /* 0x000fd0000000081a */
[----:B------:R-:W-:Y:S01]  /*59b0*/  DFMA R30, R30, UR12, R26 ;  /* 0x0000000c1e1e7c2b */ /* 0x000fe2000800001a */
[----:B------:R-:W-:Y:S02]  /*59c0*/  IMAD.MOV.U32 R27, RZ, RZ, R5 ;  /* 0x000000ffff1b7224 */ /* 0x000fe400078e0005 */
[----:B------:R-:W-:Y:S02]  /*59d0*/  IMAD.MOV.U32 R26, RZ, RZ, R4 ;  /* 0x000000ffff1a7224 */ /* 0x000fe400078e0004 */
[C---:B------:R-:W-:Y:S01]  /*59e0*/  IMAD.SHL.U32 R4, R27.reuse, 0x2, RZ ;  /* 0x000000021b047824 */ /* 0x040fe200078e00ff */
[----:B------:R-:W-:Y:S02]  /*59f0*/  LOP3.LUT R2, R27, 0xff0fffff, RZ, 0xc0, !PT ;  /* 0xff0fffff1b027812 */ /* 0x000fe400078ec0ff */
[----:B------:R-:W-:Y:S02]  /*5a00*/  DADD R28, R6, R30 ;  /* 0x00000000061c7229 */ /* 0x000fe4000000001e */
[----:B------:R-:W-:-:S04]  /*5a10*/  ISETP.GT.U32.AND P1, PT, R4, -0x2000001, PT ;  /* 0xfdffffff0400780c */ /* 0x000fc80003f24070 */
[----:B------:R-:W-:Y:S02]  /*5a20*/  SEL R27, R2, R27, P1 ;  /* 0x0000001b021b7207 */ /* 0x000fe40000800000 */
[----:B------:R-:W-:-:S04]  /*5a30*/  DADD R6, R6, -R28 ;  /* 0x0000000006067229 */ /* 0x000fc8000000081c */
[----:B------:R-:W-:-:S04]  /*5a40*/  DMUL R4, R28, R26 ;  /* 0x0000001a1c047228 */ /* 0x000fc80000000000 */
[----:B------:R-:W-:-:S04]  /*5a50*/  DADD R6, R30, R6 ;  /* 0x000000001e067229 */ /* 0x000fc80000000006 */
[----:B------:R-:W-:-:S08]  /*5a60*/  DFMA R28, R28, R26, -R4 ;  /* 0x0000001a1c1c722b */ /* 0x000fd00000000804 */
[----:B------:R-:W-:Y:S01]  /*5a70*/  DFMA R26, R6, R26, R28 ;  /* 0x0000001a061a722b */ /* 0x000fe2000000001c */
[----:B------:R-:W-:Y:S02]  /*5a80*/  IMAD.MOV.U32 R28, RZ, RZ, 0x652b82fe ;  /* 0x652b82feff1c7424 */ /* 0x000fe400078e00ff */
[----:B------:R-:W-:-:S05]  /*5a90*/  IMAD.MOV.U32 R29, RZ, RZ, 0x3ff71547 ;  /* 0x3ff71547ff1d7424 */ /* 0x000fca00078e00ff */
[----:B------:R-:W-:-:S08]  /*5aa0*/  DADD R30, R4, R26 ;  /* 0x00000000041e7229 */ /* 0x000fd0000000001a */
[----:B------:R-:W-:Y:S02]  /*5ab0*/  DFMA R28, R30, R28, 6.75539944105574400000e+15 ;  /* 0x433800001e1c742b */ /* 0x000fe4000000001c */
[----:B------:R-:W-:Y:S01]  /*5ac0*/  FSETP.GEU.AND P1, PT, |R31|, 4.1917929649353027344, PT ;  /* 0x4086232b1f00780b */ /* 0x000fe20003f2e200 */
[----:B------:R-:W-:-:S05]  /*5ad0*/  DADD R4, R4, -R30 ;  /* 0x0000000004047229 */ /* 0x000fca000000081e */
[----:B------:R-:W-:-:S03]  /*5ae0*/  DADD R6, R28, -6.75539944105574400000e+15 ;  /* 0xc33800001c067429 */ /* 0x000fc60000000000 */
[----:B------:R-:W-:-:S05]  /*5af0*/  DADD R26, R26, R4 ;  /* 0x000000001a1a7229 */ /* 0x000fca0000000004 */
[----:B------:R-:W-:Y:S01]  /*5b00*/  DFMA R32, R6, -UR10, R30 ;  /* 0x8000000a06207c2b */ /* 0x000fe2000800001e */
[----:B------:R-:W-:Y:S01]  /*5b10*/  UMOV UR10, 0x3b39803f ;  /* 0x3b39803f000a7882 */ /* 0x000fe20000000000 */
[----:B------:R-:W-:-:S06]  /*5b20*/  UMOV UR11, 0x3c7abc9e ;  /* 0x3c7abc9e000b7882 */ /* 0x000fcc0000000000 */
[----:B------:R-:W-:Y:S01]  /*5b30*/  DFMA R32, R6, -UR10, R32 ;  /* 0x8000000a06207c2b */ /* 0x000fe20008000020 */
[----:B------:R-:W-:Y:S01]  /*5b40*/  UMOV UR10, 0x69ce2bdf ;  /* 0x69ce2bdf000a7882 */ /* 0x000fe20000000000 */
[----:B------:R-:W-:Y:S01]  /*5b50*/  IMAD.MOV.U32 R6, RZ, RZ, -0x35dec16 ;  /* 0xfca213eaff067424 */ /* 0x000fe200078e00ff */
[----:B------:R-:W-:Y:S01]  /*5b60*/  UMOV UR11, 0x3e5ade15 ;  /* 0x3e5ade15000b7882 */ /* 0x000fe20000000000 */
[----:B------:R-:W-:-:S06]  /*5b70*/  IMAD.MOV.U32 R7, RZ, RZ, 0x3e928af3 ;  /* 0x3e928af3ff077424 */ /* 0x000fcc00078e00ff */
[----:B------:R-:W-:Y:S01]  /*5b80*/  DFMA R6, R32, UR10, R6 ;  /* 0x0000000a20067c2b */ /* 0x000fe20008000006 */
[----:B------:R-:W-:Y:S01]  /*5b90*/  UMOV UR10, 0x62401315 ;  /* 0x62401315000a7882 */ /* 0x000fe20000000000 */
[----:B------:R-:W-:-:S06]  /*5ba0*/  UMOV UR11, 0x3ec71dee ;  /* 0x3ec71dee000b7882 */ /* 0x000fcc0000000000 */
[----:B------:R-:W-:Y:S01]  /*5bb0*/  DFMA R6, R32, R6, UR10 ;  /* 0x0000000a20067e2b */ /* 0x000fe20008000006 */
        /* <DEDUP_REMOVED lines=20> */
[----:B------:R-:W-:-:S08]  /*5d00*/  DFMA R6, R32, R6, UR10 ;  /* 0x0000000a20067e2b */ /* 0x000fd00008000006 */
[----:B------:R-:W-:-:S08]  /*5d10*/  DFMA R6, R32, R6, 1 ;  /* 0x3ff000002006742b */ /* 0x000fd00000000006 */
[----:B------:R-:W-:-:S10]  /*5d20*/  DFMA R6, R32, R6, 1 ;  /* 0x3ff000002006742b */ /* 0x000fd40000000006 */
[----:B------:R-:W-:Y:S02]  /*5d30*/  IMAD R5, R28, 0x100000, R7 ;  /* 0x001000001c057824 */ /* 0x000fe400078e0207 */
[----:B------:R-:W-:Y:S01]  /*5d40*/  IMAD.MOV.U32 R4, RZ, RZ, R6 ;  /* 0x000000ffff047224 */ /* 0x000fe200078e0006 */
[----:B------:R-:W-:Y:S06]  /*5d50*/  @!P1 BRA `(.L_x_48) ;  /* 0x0000000000349947 */ /* 0x000fec0003800000 */
[----:B------:R-:W-:Y:S01]  /*5d60*/  FSETP.GEU.AND P4, PT, |R31|, 4.2275390625, PT ;  /* 0x408748001f00780b */ /* 0x000fe20003f8e200 */
[C---:B------:R-:W-:Y:S02]  /*5d70*/  DADD R4, R30.reuse, +INF ;  /* 0x7ff000001e047429 */ /* 0x040fe40000000000 */
[----:B------:R-:W-:-:S08]  /*5d80*/  DSETP.GEU.AND P1, PT, R30, RZ, PT ;  /* 0x000000ff1e00722a */ /* 0x000fd00003f2e000 */
[----:B------:R-:W-:Y:S02]  /*5d90*/  FSEL R4, R4, RZ, P1 ;  /* 0x000000ff04047208 */ /* 0x000fe40000800000 */
[----:B------:R-:W-:Y:S01]  /*5da0*/  FSEL R5, R5, RZ, P1 ;  /* 0x000000ff05057208 */ /* 0x000fe20000800000 */
[----:B------:R-:W-:Y:S06]  /*5db0*/  @P4 BRA `(.L_x_48) ;  /* 0x00000000001c4947 */ /* 0x000fec0003800000 */
[----:B------:R-:W-:-:S04]  /*5dc0*/  LEA.HI R4, R28, R28, RZ, 0x1 ;  /* 0x0000001c1c047211 */ /* 0x000fc800078f08ff */
[----:B------:R-:W-:-:S05]  /*5dd0*/  SHF.R.S32.HI R4, RZ, 0x1, R4 ;  /* 0x00000001ff047819 */ /* 0x000fca0000011404 */
[----:B------:R-:W-:Y:S02]  /*5de0*/  IMAD.IADD R2, R28, 0x1, -R4 ;  /* 0x000000011c027824 */ /* 0x000fe400078e0a04 */
[----:B------:R-:W-:Y:S02]  /*5df0*/  IMAD R7, R4, 0x100000, R7 ;  /* 0x0010000004077824 */ /* 0x000fe400078e0207 */
[----:B------:R-:W-:Y:S01]  /*5e00*/  IMAD.MOV.U32 R4, RZ, RZ, RZ ;  /* 0x000000ffff047224 */ /* 0x000fe200078e00ff */
[----:B------:R-:W-:-:S06]  /*5e10*/  LEA R5, R2, 0x3ff00000, 0x14 ;  /* 0x3ff0000002057811 */ /* 0x000fcc00078ea0ff */
[----:B------:R-:W-:-:S11]  /*5e20*/  DMUL R4, R6, R4 ;  /* 0x0000000406047228 */ /* 0x000fd60000000000 */
.L_x_48:
[----:B------:R-:W-:Y:S01]  /*5e30*/  DFMA R26, R26, R4, R4 ;  /* 0x000000041a1a722b */ /* 0x000fe20000000004 */
[----:B------:R-:W-:Y:S01]  /*5e40*/  IMAD.MOV.U32 R6, RZ, RZ, R0 ;  /* 0x000000ffff067224 */ /* 0x000fe200078e0000 */
[----:B------:R-:W-:Y:S01]  /*5e50*/  DSETP.NEU.AND P1, PT, |R4|, +INF , PT ;  /* 0x7ff000000400742a */ /* 0x000fe20003f2d200 */
[----:B------:R-:W-:-:S07]  /*5e60*/  IMAD.MOV.U32 R7, RZ, RZ, 0x0 ;  /* 0x00000000ff077424 */ /* 0x000fce00078e00ff */
[----:B------:R-:W-:Y:S02]  /*5e70*/  FSEL R4, R4, R26, !P1 ;  /* 0x0000001a04047208 */ /* 0x000fe40004800000 */
[----:B------:R-:W-:Y:S01]  /*5e80*/  FSEL R5, R5, R27, !P1 ;  /* 0x0000001b05057208 */ /* 0x000fe20004800000 */
[----:B------:R-:W-:Y:S06]  /*5e90*/  RET.REL.NODEC R6 `(_Z8kernel_1ddPd) ;  /* 0xffffffa006587950 */ /* 0x000fec0003c3ffff */
.L_x_49:
[----:B------:R-:W-:-:S00]  /*5ea0*/  BRA `(.L_x_49) ;  /* 0xfffffffc00fc7947 */ /* 0x000fc0000383ffff */
[----:B------:R-:W-:-:S00]  /*5eb0*/  NOP ;  /* 0x0000000000007918 */ /* 0x000fc00000000000 */
        /* <DEDUP_REMOVED lines=12> */
.L_x_52:


//--------------------- .nv.shared.reserved.0     --------------------------
	.section	.nv.shared.reserved.0,"aw",@nobits
	.weak		__nv_reservedSMEM_offset_0_alias
	.size		__nv_reservedSMEM_offset_0_alias, 0, 64
	.other		__nv_reservedSMEM_offset_0_alias,@"STO_CUDA_RESERVED_SHARED STV_DEFAULT"
__nv_reservedSMEM_offset_0_alias:
	.zero		0
	.zero		64


//--------------------- .nv.global                --------------------------
	.section	.nv.global,"aw",@nobits
	.align	8
.nv.global:
	.type		phi_coeff,@object
	.size		phi_coeff,(.L_0 - phi_coeff)
phi_coeff:
	.zero		80
.L_0:


//--------------------- .nv.constant0._Z8kernel_1ddPd --------------------------
	.section	.nv.constant0._Z8kernel_1ddPd,"a",@progbits
	.sectionflags	@""
	.align	4
.nv.constant0._Z8kernel_1ddPd:
	.zero		920


//--------------------- SYMBOLS --------------------------

	.type		.nv.reservedSmem.offset0,@object
	.size		.nv.reservedSmem.offset0,0x4
